def matmul_kernel(
    a_ptr,
    b_ptr,
    c_ptr,
    M,
    N,
    K,
    stride_am,
    stride_ak,
    stride_bk,
    stride_bn,
    stride_cm,
    stride_cn,
    BLOCK_M: tl.constexpr,
    BLOCK_N: tl.constexpr,
    BLOCK_K: tl.constexpr,
    GROUP_M: tl.constexpr,
):
    pid = tl.program_id(axis=0)
    num_pid_m = tl.cdiv(M, BLOCK_M)
    num_pid_n = tl.cdiv(N, BLOCK_N)
    num_pid_in_group = GROUP_M * num_pid_n
    group_id = pid // num_pid_in_group
    first_pid_m = group_id * GROUP_M
    group_size_m = min(num_pid_m - first_pid_m, GROUP_M)
    pid_m = first_pid_m + ((pid % num_pid_in_group) % group_size_m)
    pid_n = (pid % num_pid_in_group) // group_size_m

    offs_am = (pid_m * BLOCK_M + tl.arange(0, BLOCK_M)) % M
    offs_bn = (pid_n * BLOCK_N + tl.arange(0, BLOCK_N)) % N
    offs_k = tl.arange(0, BLOCK_K)
    a_ptrs = a_ptr + offs_am[:, None] * stride_am + offs_k[None, :] * stride_ak
    b_ptrs = b_ptr + offs_k[:, None] * stride_bk + offs_bn[None, :] * stride_bn

    acc = tl.zeros((BLOCK_M, BLOCK_N), dtype=tl.float32)
    for kk in range(0, tl.cdiv(K, BLOCK_K)):
        a = tl.load(a_ptrs, mask=offs_k[None, :] < K - kk * BLOCK_K, other=0.0)
        b = tl.load(b_ptrs, mask=offs_k[:, None] < K - kk * BLOCK_K, other=0.0)
        acc = tl.dot(a, b, acc)
        a_ptrs += BLOCK_K * stride_ak
        b_ptrs += BLOCK_K * stride_bk

    c = acc.to(c_ptr.dtype.element_ty)
    offs_cm = pid_m * BLOCK_M + tl.arange(0, BLOCK_M)
    offs_cn = pid_n * BLOCK_N + tl.arange(0, BLOCK_N)
    c_ptrs = c_ptr + offs_cm[:, None] * stride_cm + offs_cn[None, :] * stride_cn
    mask = (offs_cm[:, None] < M) & (offs_cn[None, :] < N)
    tl.store(c_ptrs, c, mask=mask)

# config = {"BLOCK_K": 64, "BLOCK_M": 64, "BLOCK_N": 128, "GROUP_M": 8, "arch": "sm_90", "dtype": "fp32", "num_ctas": 1, "num_stages": 5, "num_warps": 4}
# arch = sm_90


// ===== COMPILED SASS (sm_90a) =====

	.target	sm_90a

	.elftype	@"ET_EXEC"


//--------------------- .note.nv.tkinfo           --------------------------
	.section	.note.nv.tkinfo,"",@"SHT_NOTE"
	.sectionflags	@"SHF_NOTE_NV_TKINFO"
	.tkinfo
        /*0018*/ 	.word	0x00000002
        /*0030*/ 	.string	""
        /*0030*/ 	.string	"ptxas"
        /*0030*/ 	.string	"Cuda compilation tools, release 13.0, V13.0.88"
        /*0030*/ 	.string	"Build cuda_13.0.r13.0/compiler.36424714_0"
        /*0030*/ 	.string	"-v  -suppress-debug-info  -lineinfo  -arch sm_90a "



//--------------------- .note.nv.cuinfo           --------------------------
	.section	.note.nv.cuinfo,"",@"SHT_NOTE"
	.sectionflags	@"SHF_NOTE_NV_CUINFO"
        /*0018*/ 	.short	0x0002
        /*001a*/ 	.short	0x005a
        /*001c*/ 	.short	0x0082
	.zero		2


//--------------------- .nv.info                  --------------------------
	.section	.nv.info,"",@"SHT_CUDA_INFO"
	.align	4


	//----- nvinfo : EIATTR_REGCOUNT
	.align		4
        /*0000*/ 	.byte	0x04, 0x2f
        /*0002*/ 	.short	(.L_1 - .L_0)
	.align		4
.L_0:
        /*0004*/ 	.word	index@(matmul_kernel)
        /*0008*/ 	.word	0x000000ff


	//----- nvinfo : EIATTR_FRAME_SIZE
	.align		4
.L_1:
        /*000c*/ 	.byte	0x04, 0x11
        /*000e*/ 	.short	(.L_3 - .L_2)
	.align		4
.L_2:
        /*0010*/ 	.word	index@(matmul_kernel)
        /*0014*/ 	.word	0x000002f8


	//----- nvinfo : EIATTR_MIN_STACK_SIZE
	.align		4
.L_3:
        /*0018*/ 	.byte	0x04, 0x12
        /*001a*/ 	.short	(.L_5 - .L_4)
	.align		4
.L_4:
        /*001c*/ 	.word	index@(matmul_kernel)
        /*0020*/ 	.word	0x000002f8
.L_5:


//--------------------- .nv.compat                --------------------------
	.section	.nv.compat,"",@"SHT_CUDA_COMPAT_INFO"
	.align	4
        /*0000*/ 	.byte	0x02, 0x09, 0x01, 0x00, 0x02, 0x02, 0x04, 0x00, 0x02, 0x05, 0x05, 0x00, 0x03, 0x07, 0x01, 0x01
        /*0010*/ 	.byte	0x02, 0x03, 0x00, 0x00, 0x02, 0x06, 0x01, 0x00, 0x04, 0x0b, 0x08, 0x00, 0x00, 0x00, 0x00, 0x00
        /*0020*/ 	.byte	0x00, 0x00, 0x00, 0x00


//--------------------- .nv.info.matmul_kernel    --------------------------
	.section	.nv.info.matmul_kernel,"",@"SHT_CUDA_INFO"
	.sectionflags	@""
	.align	4


	//----- nvinfo : EIATTR_CUDA_API_VERSION
	.align		4
        /*0000*/ 	.byte	0x04, 0x37
        /*0002*/ 	.short	(.L_7 - .L_6)
.L_6:
        /*0004*/ 	.word	0x00000082


	//----- nvinfo : EIATTR_KPARAM_INFO
	.align		4
.L_7:
        /*0008*/ 	.byte	0x04, 0x17
        /*000a*/ 	.short	(.L_9 - .L_8)
.L_8:
        /*000c*/ 	.word	0x00000000
        /*0010*/ 	.short	0x000d
        /*0012*/ 	.short	0x0048
        /*0014*/ 	.byte	0x00, 0xf4, 0x21, 0x00


	//----- nvinfo : EIATTR_KPARAM_INFO
	.align		4
.L_9:
        /*0018*/ 	.byte	0x04, 0x17
        /*001a*/ 	.short	(.L_11 - .L_10)
.L_10:
        /*001c*/ 	.word	0x00000000
        /*0020*/ 	.short	0x000c
        /*0022*/ 	.short	0x0040
        /*0024*/ 	.byte	0x00, 0xf4, 0x21, 0x00


	//----- nvinfo : EIATTR_KPARAM_INFO
	.align		4
.L_11:
        /*0028*/ 	.byte	0x04, 0x17
        /*002a*/ 	.short	(.L_13 - .L_12)
.L_12:
        /*002c*/ 	.word	0x00000000
        /*0030*/ 	.short	0x000b
        /*0032*/ 	.short	0x0038
        /*0034*/ 	.byte	0x00, 0xf0, 0x11, 0x00


	//----- nvinfo : EIATTR_KPARAM_INFO
	.align		4
.L_13:
        /*0038*/ 	.byte	0x04, 0x17
        /*003a*/ 	.short	(.L_15 - .L_14)
.L_14:
        /*003c*/ 	.word	0x00000000
        /*0040*/ 	.short	0x000a
        /*0042*/ 	.short	0x0034
        /*0044*/ 	.byte	0x00, 0xf0, 0x11, 0x00


	//----- nvinfo : EIATTR_KPARAM_INFO
	.align		4
.L_15:
        /*0048*/ 	.byte	0x04, 0x17
        /*004a*/ 	.short	(.L_17 - .L_16)
.L_16:
        /*004c*/ 	.word	0x00000000
        /*0050*/ 	.short	0x0009
        /*0052*/ 	.short	0x0030
        /*0054*/ 	.byte	0x00, 0xf0, 0x11, 0x00


	//----- nvinfo : EIATTR_KPARAM_INFO
	.align		4
.L_17:
        /*0058*/ 	.byte	0x04, 0x17
        /*005a*/ 	.short	(.L_19 - .L_18)
.L_18:
        /*005c*/ 	.word	0x00000000
        /*0060*/ 	.short	0x0008
        /*0062*/ 	.short	0x002c
        /*0064*/ 	.byte	0x00, 0xf0, 0x11, 0x00


	//----- nvinfo : EIATTR_KPARAM_INFO
	.align		4
.L_19:
        /*0068*/ 	.byte	0x04, 0x17
        /*006a*/ 	.short	(.L_21 - .L_20)
.L_20:
        /*006c*/ 	.word	0x00000000
        /*0070*/ 	.short	0x0007
        /*0072*/ 	.short	0x0028
        /*0074*/ 	.byte	0x00, 0xf0, 0x11, 0x00


	//----- nvinfo : EIATTR_KPARAM_INFO
	.align		4
.L_21:
        /*0078*/ 	.byte	0x04, 0x17
        /*007a*/ 	.short	(.L_23 - .L_22)
.L_22:
        /*007c*/ 	.word	0x00000000
        /*0080*/ 	.short	0x0006
        /*0082*/ 	.short	0x0024
        /*0084*/ 	.byte	0x00, 0xf0, 0x11, 0x00


	//----- nvinfo : EIATTR_KPARAM_INFO
	.align		4
.L_23:
        /*0088*/ 	.byte	0x04, 0x17
        /*008a*/ 	.short	(.L_25 - .L_24)
.L_24:
        /*008c*/ 	.word	0x00000000
        /*0090*/ 	.short	0x0005
        /*0092*/ 	.short	0x0020
        /*0094*/ 	.byte	0x00, 0xf0, 0x11, 0x00


	//----- nvinfo : EIATTR_KPARAM_INFO
	.align		4
.L_25:
        /*0098*/ 	.byte	0x04, 0x17
        /*009a*/ 	.short	(.L_27 - .L_26)
.L_26:
        /*009c*/ 	.word	0x00000000
        /*00a0*/ 	.short	0x0004
        /*00a2*/ 	.short	0x001c
        /*00a4*/ 	.byte	0x00, 0xf0, 0x11, 0x00


	//----- nvinfo : EIATTR_KPARAM_INFO
	.align		4
.L_27:
        /*00a8*/ 	.byte	0x04, 0x17
        /*00aa*/ 	.short	(.L_29 - .L_28)
.L_28:
        /*00ac*/ 	.word	0x00000000
        /*00b0*/ 	.short	0x0003
        /*00b2*/ 	.short	0x0018
        /*00b4*/ 	.byte	0x00, 0xf0, 0x11, 0x00


	//----- nvinfo : EIATTR_KPARAM_INFO
	.align		4
.L_29:
        /*00b8*/ 	.byte	0x04, 0x17
        /*00ba*/ 	.short	(.L_31 - .L_30)
.L_30:
        /*00bc*/ 	.word	0x00000000
        /*00c0*/ 	.short	0x0002
        /*00c2*/ 	.short	0x0010
        /*00c4*/ 	.byte	0x00, 0xf4, 0x21, 0x00


	//----- nvinfo : EIATTR_KPARAM_INFO
	.align		4
.L_31:
        /*00c8*/ 	.byte	0x04, 0x17
        /*00ca*/ 	.short	(.L_33 - .L_32)
.L_32:
        /*00cc*/ 	.word	0x00000000
        /*00d0*/ 	.short	0x0001
        /*00d2*/ 	.short	0x0008
        /*00d4*/ 	.byte	0x00, 0xf4, 0x21, 0x00


	//----- nvinfo : EIATTR_KPARAM_INFO
	.align		4
.L_33:
        /*00d8*/ 	.byte	0x04, 0x17
        /*00da*/ 	.short	(.L_35 - .L_34)
.L_34:
        /*00dc*/ 	.word	0x00000000
        /*00e0*/ 	.short	0x0000
        /*00e2*/ 	.short	0x0000
        /*00e4*/ 	.byte	0x00, 0xf4, 0x21, 0x00


	//----- nvinfo : EIATTR_SPARSE_MMA_MASK
	.align		4
.L_35:
        /*00e8*/ 	.byte	0x03, 0x50
        /*00ea*/ 	.short	0x0000


	//----- nvinfo : EIATTR_MAXREG_COUNT
	.align		4
        /*00ec*/ 	.byte	0x03, 0x1b
        /*00ee*/ 	.short	0x00ff


	//----- nvinfo : EIATTR_NUM_BARRIERS
	.align		4
        /*00f0*/ 	.byte	0x02, 0x4c
        /*00f2*/ 	.byte	0x01
	.zero		1


	//----- nvinfo : EIATTR_ANNOTATIONS
	.align		4
        /*00f4*/ 	.byte	0x04, 0x55
        /*00f6*/ 	.short	(.L_37 - .L_36)


	//   ....[0]....
.L_36:
        /*00f8*/ 	.word	0x00000001
        /*00fc*/ 	.byte	0x50, 0x07, 0x00, 0x00, 0x01, 0x00, 0x00, 0x00, 0x90, 0x07, 0x00, 0x00, 0x01, 0x00, 0x00, 0x00
        /* <DEDUP_REMOVED lines=207> */
        /*0dfc*/ 	.byte	0x10, 0x13, 0x01, 0x00


	//----- nvinfo : EIATTR_MERCURY_ISA_VERSION
	.align		4
.L_37:
        /*0e00*/ 	.byte	0x03, 0x5f
        /*0e02*/ 	.short	0x0101


	//----- nvinfo : EIATTR_EXIT_INSTR_OFFSETS
	.align		4
        /*0e04*/ 	.byte	0x04, 0x1c
        /*0e06*/ 	.short	(.L_39 - .L_38)


	//   ....[0]....
.L_38:
        /*0e08*/ 	.word	0x00011610


	//   ....[1]....
        /*0e0c*/ 	.word	0x00011630


	//----- nvinfo : EIATTR_REQNTID
	.align		4
.L_39:
        /*0e10*/ 	.byte	0x04, 0x10
        /*0e12*/ 	.short	(.L_41 - .L_40)
.L_40:
        /*0e14*/ 	.word	0x00000080
        /*0e18*/ 	.word	0x00000001
        /*0e1c*/ 	.word	0x00000001


	//----- nvinfo : EIATTR_CBANK_PARAM_SIZE
	.align		4
.L_41:
        /*0e20*/ 	.byte	0x03, 0x19
        /*0e22*/ 	.short	0x0050


	//----- nvinfo : EIATTR_PARAM_CBANK
	.align		4
        /*0e24*/ 	.byte	0x04, 0x0a
        /*0e26*/ 	.short	(.L_43 - .L_42)
	.align		4
.L_42:
        /*0e28*/ 	.word	index@(.nv.constant0.matmul_kernel)
        /*0e2c*/ 	.short	0x0210
        /*0e2e*/ 	.short	0x0050


	//----- nvinfo : EIATTR_SW_WAR
	.align		4
.L_43:
        /*0e30*/ 	.byte	0x04, 0x36
        /*0e32*/ 	.short	(.L_45 - .L_44)
.L_44:
        /*0e34*/ 	.word	0x00000008
.L_45:


//--------------------- .nv.callgraph             --------------------------
	.section	.nv.callgraph,"",@"SHT_CUDA_CALLGRAPH"
	.align	4
	.sectionentsize	8
	.align		4
        /*0000*/ 	.word	0x00000000
	.align		4
        /*0004*/ 	.word	0xffffffff
	.align		4
        /*0008*/ 	.word	0x00000000
	.align		4
        /*000c*/ 	.word	0xfffffffe
	.align		4
        /*0010*/ 	.word	0x00000000
	.align		4
        /*0014*/ 	.word	0xfffffffd
	.align		4
        /*0018*/ 	.word	0x00000000
	.align		4
        /*001c*/ 	.word	0xfffffffc


//--------------------- .text.matmul_kernel       --------------------------
	.section	.text.matmul_kernel,"ax",@progbits
	.align	128
        .global         matmul_kernel
        .type           matmul_kernel,@function
        .size           matmul_kernel,(.L_x_3 - matmul_kernel)
        .other          matmul_kernel,@"STO_CUDA_ENTRY STV_DEFAULT"
matmul_kernel:
.text.matmul_kernel:
[----:B------:R-:W1:Y:S08]  /*0000*/  LDC R1, c[0x0][0x28] ;  /* 0x00000a00ff017b82 */ /* 0x000e700000000800 */
[----:B------:R-:W2:Y:S01]  /*0010*/  LDC.64 R156, c[0x0][0x228] ;  /* 0x00008a00ff9c7b82 */ /* 0x000ea20000000a00 */
[----:B------:R-:W3:Y:S01]  /*0020*/  S2R R5, SR_CTAID.X ;  /* 0x0000000000057919 */ /* 0x000ee20000002500 */
[----:B-1----:R-:W-:Y:S01]  /*0030*/  VIADD R1, R1, 0xfffffd08 ;  /* 0xfffffd0801017836 */ /* 0x002fe20000000000 */
[----:B------:R-:W-:Y:S01]  /*0040*/  ULDC UR4, c[0x0][0x230] ;  /* 0x00008c0000047ab9 */ /* 0x000fe20000000800 */
[----:B------:R-:W-:Y:S01]  /*0050*/  ULDC UR6, c[0x0][0x240] ;  /* 0x0000900000067ab9 */ /* 0x000fe20000000800 */
[----:B------:R-:W-:Y:S01]  /*0060*/  UIADD3 UR4, UR4, -0x40, URZ ;  /* 0xffffffc004047890 */ /* 0x000fe2000fffe03f */
[----:B------:R-:W-:Y:S01]  /*0070*/  ULDC.64 UR8, c[0x0][0x210] ;  /* 0x0000840000087ab9 */ /* 0x000fe20000000a00 */
[----:B------:R-:W-:Y:S01]  /*0080*/  ULDC UR5, c[0x0][0x230] ;  /* 0x00008c0000057ab9 */ /* 0x000fe20000000800 */
[----:B------:R-:W-:Y:S01]  /*0090*/  UMOV UR7, 0x400 ;  /* 0x0000040000077882 */ /* 0x000fe20000000000 */
[----:B------:R-:W-:Y:S01]  /*00a0*/  LOP3.LUT R6, R6, 0xffffbfff, RZ, 0xc0, !PT ;  /* 0xffffbfff06067812 */ /* 0x000fe200078ec0ff */
[----:B------:R-:W-:Y:S01]  /*00b0*/  ULDC.64 UR16, c[0x0][0x208] ;  /* 0x0000820000107ab9 */ /* 0x000fe20000000a00 */
[----:B------:R-:W-:Y:S01]  /*00c0*/  ULDC UR12, c[0x0][0x230] ;  /* 0x00008c00000c7ab9 */ /* 0x000fe20000000800 */
[----:B--2---:R-:W-:-:S05]  /*00d0*/  VIADD R0, R157, 0x7f ;  /* 0x0000007f9d007836 */ /* 0x004fca0000000000 */
[----:B------:R-:W-:-:S04]  /*00e0*/  SHF.R.S32.HI R3, RZ, 0x1f, R0 ;  /* 0x0000001fff037819 */ /* 0x000fc80000011400 */
[----:B------:R-:W-:Y:S02]  /*00f0*/  LEA.HI R3, R3, R0, RZ, 0x7 ;  /* 0x0000000003037211 */ /* 0x000fe400078f38ff */
[----:B---3--:R-:W-:Y:S02]  /*0100*/  IABS R10, R5 ;  /* 0x00000005000a7213 */ /* 0x008fe40000000000 */
[----:B------:R-:W-:-:S05]  /*0110*/  SHF.R.S32.HI R3, RZ, 0x7, R3 ;  /* 0x00000007ff037819 */ /* 0x000fca0000011403 */
[----:B------:R-:W-:-:S05]  /*0120*/  IMAD.SHL.U32 R4, R3, 0x8, RZ ;  /* 0x0000000803047824 */ /* 0x000fca00078e00ff */
[-C--:B------:R-:W-:Y:S02]  /*0130*/  IABS R7, R4.reuse ;  /* 0x0000000400077213 */ /* 0x080fe40000000000 */
[----:B------:R-:W-:Y:S02]  /*0140*/  IABS R11, R4 ;  /* 0x00000004000b7213 */ /* 0x000fe40000000000 */
[----:B------:R-:W1:Y:S08]  /*0150*/  I2F.RP R0, R7 ;  /* 0x0000000700007306 */ /* 0x000e700000209400 */
[----:B-1----:R-:W1:Y:S02]  /*0160*/  MUFU.RCP R0, R0 ;  /* 0x0000000000007308 */ /* 0x002e640000001000 */
[----:B-1----:R-:W-:-:S02]  /*0170*/  VIADD R2, R0, 0xffffffe ;  /* 0x0ffffffe00027836 */ /* 0x002fc40000000000 */
[----:B------:R-:W-:-:S04]  /*0180*/  IMAD.MOV R0, RZ, RZ, -R11 ;  /* 0x000000ffff007224 */ /* 0x000fc800078e0a0b */
[----:B------:R1:W2:Y:S02]  /*0190*/  F2I.FTZ.U32.TRUNC.NTZ R3, R2 ;  /* 0x0000000200037305 */ /* 0x0002a4000021f000 */
[----:B-1----:R-:W-:Y:S02]  /*01a0*/  IMAD.MOV.U32 R2, RZ, RZ, RZ ;  /* 0x000000ffff027224 */ /* 0x002fe400078e00ff */
[----:B--2---:R-:W-:-:S04]  /*01b0*/  IMAD.MOV R8, RZ, RZ, -R3 ;  /* 0x000000ffff087224 */ /* 0x004fc800078e0a03 */
[----:B------:R-:W-:Y:S02]  /*01c0*/  IMAD R9, R8, R7, RZ ;  /* 0x0000000708097224 */ /* 0x000fe400078e02ff */
[----:B------:R-:W-:Y:S02]  /*01d0*/  IMAD.MOV.U32 R8, RZ, RZ, R10 ;  /* 0x000000ffff087224 */ /* 0x000fe400078e000a */
[----:B------:R-:W-:Y:S01]  /*01e0*/  IMAD.HI.U32 R3, R3, R9, R2 ;  /* 0x0000000903037227 */ /* 0x000fe200078e0002 */
[----:B------:R-:W-:-:S05]  /*01f0*/  IABS R9, R157 ;  /* 0x0000009d00097213 */ /* 0x000fca0000000000 */
[----:B------:R-:W-:-:S04]  /*0200*/  IMAD.HI.U32 R3, R3, R8, RZ ;  /* 0x0000000803037227 */ /* 0x000fc800078e00ff */
[----:B------:R-:W-:-:S05]  /*0210*/  IMAD R0, R3, R0, R8 ;  /* 0x0000000003007224 */ /* 0x000fca00078e0208 */
[----:B------:R-:W-:-:S13]  /*0220*/  ISETP.GT.U32.AND P1, PT, R7, R0, PT ;  /* 0x000000000700720c */ /* 0x000fda0003f24070 */
[----:B------:R-:W-:Y:S02]  /*0230*/  @!P1 IMAD.IADD R0, R0, 0x1, -R7 ;  /* 0x0000000100009824 */ /* 0x000fe400078e0a07 */
[----:B------:R-:W-:Y:S01]  /*0240*/  @!P1 VIADD R3, R3, 0x1 ;  /* 0x0000000103039836 */ /* 0x000fe20000000000 */
[----:B------:R-:W-:Y:S02]  /*0250*/  ISETP.NE.AND P1, PT, R4, RZ, PT ;  /* 0x000000ff0400720c */ /* 0x000fe40003f25270 */
[----:B------:R-:W-:Y:S02]  /*0260*/  ISETP.GE.U32.AND P0, PT, R0, R7, PT ;  /* 0x000000070000720c */ /* 0x000fe40003f06070 */
[----:B------:R-:W-:-:S04]  /*0270*/  LOP3.LUT R0, R5, R4, RZ, 0x3c, !PT ;  /* 0x0000000405007212 */ /* 0x000fc800078e3cff */
[----:B------:R-:W-:Y:S01]  /*0280*/  ISETP.GE.AND P2, PT, R0, RZ, PT ;  /* 0x000000ff0000720c */ /* 0x000fe20003f46270 */
[----:B------:R-:W-:-:S06]  /*0290*/  VIADD R0, R156, 0x3f ;  /* 0x0000003f9c007836 */ /* 0x000fcc0000000000 */
[----:B------:R-:W-:-:S04]  /*02a0*/  @P0 VIADD R3, R3, 0x1 ;  /* 0x0000000103030836 */ /* 0x000fc80000000000 */
[----:B------:R-:W-:Y:S01]  /*02b0*/  IMAD.MOV.U32 R2, RZ, RZ, R3 ;  /* 0x000000ffff027224 */ /* 0x000fe200078e0003 */
[----:B------:R-:W-:-:S03]  /*02c0*/  SHF.R.S32.HI R3, RZ, 0x1f, R0 ;  /* 0x0000001fff037819 */ /* 0x000fc60000011400 */
[----:B------:R-:W-:Y:S01]  /*02d0*/  @!P2 IMAD.MOV R2, RZ, RZ, -R2 ;  /* 0x000000ffff02a224 */ /* 0x000fe200078e0a02 */
[----:B------:R-:W-:Y:S02]  /*02e0*/  @!P1 LOP3.LUT R2, RZ, R4, RZ, 0x33, !PT ;  /* 0x00000004ff029212 */ /* 0x000fe400078e33ff */
[----:B------:R-:W-:-:S03]  /*02f0*/  LEA.HI R3, R3, R0, RZ, 0x6 ;  /* 0x0000000003037211 */ /* 0x000fc600078f30ff */
[----:B------:R-:W-:Y:S02]  /*0300*/  IMAD.SHL.U32 R24, R2, 0x8, RZ ;  /* 0x0000000802187824 */ /* 0x000fe400078e00ff */
[----:B------:R-:W-:-:S03]  /*0310*/  IMAD.MOV R2, RZ, RZ, -R2 ;  /* 0x000000ffff027224 */ /* 0x000fc600078e0a02 */
[----:B------:R-:W-:Y:S01]  /*0320*/  LEA.HI.SX32 R3, R3, -R24, 0x1a ;  /* 0x8000001803037211 */ /* 0x000fe200078fd2ff */
[----:B------:R-:W-:Y:S02]  /*0330*/  IMAD R19, R4, R2, R5 ;  /* 0x0000000204137224 */ /* 0x000fe400078e0205 */
[----:B------:R-:W-:Y:S01]  /*0340*/  IMAD.MOV.U32 R2, RZ, RZ, RZ ;  /* 0x000000ffff027224 */ /* 0x000fe200078e00ff */
[----:B------:R-:W-:Y:S01]  /*0350*/  VIMNMX R14, R3, 0x8, PT ;  /* 0x00000008030e7848 */ /* 0x000fe20003fe0100 */
[----:B------:R-:W-:Y:S01]  /*0360*/  IMAD.MOV.U32 R5, RZ, RZ, R9 ;  /* 0x000000ffff057224 */ /* 0x000fe200078e0009 */
[----:B------:R-:W-:Y:S02]  /*0370*/  IABS R13, R19 ;  /* 0x00000013000d7213 */ /* 0x000fe40000000000 */
[----:B------:R-:W-:Y:S01]  /*0380*/  IABS R11, R14 ;  /* 0x0000000e000b7213 */ /* 0x000fe20000000000 */
[----:B------:R-:W1:Y:S08]  /*0390*/  I2F.RP R9, R5 ;  /* 0x0000000500097306 */ /* 0x000e700000209400 */
[----:B------:R-:W2:Y:S08]  /*03a0*/  I2F.RP R0, R11 ;  /* 0x0000000b00007306 */ /* 0x000eb00000209400 */
[----:B-1----:R-:W1:Y:S08]  /*03b0*/  MUFU.RCP R9, R9 ;  /* 0x0000000900097308 */ /* 0x002e700000001000 */
[----:B--2---:R-:W2:Y:S01]  /*03c0*/  MUFU.RCP R0, R0 ;  /* 0x0000000000007308 */ /* 0x004ea20000001000 */
[----:B-1----:R-:W-:-:S02]  /*03d0*/  VIADD R12, R9, 0xffffffe ;  /* 0x0ffffffe090c7836 */ /* 0x002fc40000000000 */
[----:B--2---:R-:W-:Y:S01]  /*03e0*/  VIADD R3, R0, 0xffffffe ;  /* 0x0ffffffe00037836 */ /* 0x004fe20000000000 */
[----:B------:R-:W-:-:S05]  /*03f0*/  IABS R0, R14 ;  /* 0x0000000e00007213 */ /* 0x000fca0000000000 */
[----:B------:R-:W1:Y:S01]  /*0400*/  F2I.FTZ.U32.TRUNC.NTZ R3, R3 ;  /* 0x0000000300037305 */ /* 0x000e62000021f000 */
[----:B------:R-:W-:Y:S02]  /*0410*/  IMAD.MOV R0, RZ, RZ, -R0 ;  /* 0x000000ffff007224 */ /* 0x000fe400078e0a00 */
[----:B-1----:R-:W-:-:S04]  /*0420*/  IMAD.MOV R8, RZ, RZ, -R3 ;  /* 0x000000ffff087224 */ /* 0x002fc800078e0a03 */
[----:B------:R-:W-:-:S04]  /*0430*/  IMAD R7, R8, R11, RZ ;  /* 0x0000000b08077224 */ /* 0x000fc800078e02ff */
[----:B------:R-:W-:Y:S01]  /*0440*/  IMAD.HI.U32 R2, R3, R7, R2 ;  /* 0x0000000703027227 */ /* 0x000fe200078e0002 */
[----:B------:R-:W-:Y:S01]  /*0450*/  IABS R7, R156 ;  /* 0x0000009c00077213 */ /* 0x000fe20000000000 */
[----:B------:R-:W1:Y:S03]  /*0460*/  S2R R3, SR_TID.X ;  /* 0x0000000000037919 */ /* 0x000e660000002100 */
[----:B------:R-:W2:Y:S01]  /*0470*/  I2F.RP R4, R7 ;  /* 0x0000000700047306 */ /* 0x000ea20000209400 */
[----:B------:R-:W-:-:S04]  /*0480*/  IMAD.HI.U32 R2, R2, R13, RZ ;  /* 0x0000000d02027227 */ /* 0x000fc800078e00ff */
[----:B------:R-:W-:-:S03]  /*0490*/  IMAD R0, R2, R0, R13 ;  /* 0x0000000002007224 */ /* 0x000fc600078e020d */
[----:B------:R3:W-:Y:S02]  /*04a0*/  F2I.FTZ.U32.TRUNC.NTZ R13, R12 ;  /* 0x0000000c000d7305 */ /* 0x0007e4000021f000 */
[----:B------:R-:W-:-:S06]  /*04b0*/  ISETP.GT.U32.AND P1, PT, R11, R0, PT ;  /* 0x000000000b00720c */ /* 0x000fcc0003f24070 */
[----:B--2---:R-:W2:Y:S01]  /*04c0*/  MUFU.RCP R8, R4 ;  /* 0x0000000400087308 */ /* 0x004ea20000001000 */
[----:B---3--:R-:W-:-:S06]  /*04d0*/  IMAD.MOV.U32 R12, RZ, RZ, RZ ;  /* 0x000000ffff0c7224 */ /* 0x008fcc00078e00ff */
[----:B------:R-:W-:Y:S02]  /*04e0*/  @!P1 IMAD.IADD R0, R0, 0x1, -R11 ;  /* 0x0000000100009824 */ /* 0x000fe400078e0a0b */
[----:B------:R-:W-:Y:S01]  /*04f0*/  @!P1 VIADD R2, R2, 0x1 ;  /* 0x0000000102029836 */ /* 0x000fe20000000000 */
[----:B------:R-:W-:Y:S02]  /*0500*/  ISETP.NE.AND P1, PT, R14, RZ, PT ;  /* 0x000000ff0e00720c */ /* 0x000fe40003f25270 */
[----:B------:R-:W-:Y:S02]  /*0510*/  ISETP.GE.U32.AND P0, PT, R0, R11, PT ;  /* 0x0000000b0000720c */ /* 0x000fe40003f06070 */
[----:B------:R-:W-:Y:S02]  /*0520*/  LOP3.LUT R0, R19, R14, RZ, 0x3c, !PT ;  /* 0x0000000e13007212 */ /* 0x000fe400078e3cff */
[----:B-1----:R-:W-:Y:S01]  /*0530*/  LOP3.LUT R190, R3, 0x3f, RZ, 0xc0, !PT ;  /* 0x0000003f03be7812 */ /* 0x002fe200078ec0ff */
[----:B--2---:R-:W-:Y:S01]  /*0540*/  VIADD R10, R8, 0xffffffe ;  /* 0x0ffffffe080a7836 */ /* 0x004fe20000000000 */
[----:B------:R-:W-:-:S02]  /*0550*/  ISETP.GE.AND P2, PT, R0, RZ, PT ;  /* 0x000000ff0000720c */ /* 0x000fc40003f46270 */
[C---:B------:R-:W-:Y:S01]  /*0560*/  LOP3.LUT R0, R3.reuse, 0x40, RZ, 0xc0, !PT ;  /* 0x0000004003007812 */ /* 0x040fe200078ec0ff */
[----:B------:R-:W-:Y:S01]  /*0570*/  IMAD.SHL.U32 R9, R190, 0x80, RZ ;  /* 0x00000080be097824 */ /* 0x000fe200078e00ff */
[----:B------:R-:W-:Y:S01]  /*0580*/  SHF.R.U32.HI R15, RZ, 0x6, R3 ;  /* 0x00000006ff0f7819 */ /* 0x000fe20000011603 */
[----:B------:R-:W1:Y:S02]  /*0590*/  F2I.FTZ.U32.TRUNC.NTZ R11, R10 ;  /* 0x0000000a000b7305 */ /* 0x000e64000021f000 */
[----:B------:R-:W-:Y:S01]  /*05a0*/  @P0 VIADD R2, R2, 0x1 ;  /* 0x0000000102020836 */ /* 0x000fe20000000000 */
[----:B------:R-:W-:Y:S01]  /*05b0*/  LEA.HI R4, R0, R9, RZ, 0x1c ;  /* 0x0000000900047211 */ /* 0x000fe200078fe0ff */
[----:B------:R-:W-:Y:S01]  /*05c0*/  IMAD.MOV R9, RZ, RZ, -R13 ;  /* 0x000000ffff097224 */ /* 0x000fe200078e0a0d */
[----:B------:R-:W-:Y:S01]  /*05d0*/  SHF.R.S32.HI R0, RZ, 0x6, R3 ;  /* 0x00000006ff007819 */ /* 0x000fe20000011403 */
[----:B------:R-:W-:Y:S02]  /*05e0*/  IMAD.MOV.U32 R16, RZ, RZ, R2 ;  /* 0x000000ffff107224 */ /* 0x000fe400078e0002 */
[----:B------:R-:W-:Y:S01]  /*05f0*/  IMAD.MOV.U32 R8, RZ, RZ, R9 ;  /* 0x000000ffff087224 */ /* 0x000fe200078e0009 */
[----:B------:R-:W-:Y:S01]  /*0600*/  SGXT R0, R0, 0x1 ;  /* 0x000000010000781a */ /* 0x000fe20000000200 */
[----:B------:R-:W-:Y:S01]  /*0610*/  @!P2 IMAD.MOV R16, RZ, RZ, -R16 ;  /* 0x000000ffff10a224 */ /* 0x000fe200078e0a10 */
[----:B------:R-:W-:Y:S01]  /*0620*/  @!P1 LOP3.LUT R16, RZ, R14, RZ, 0x33, !PT ;  /* 0x0000000eff109212 */ /* 0x000fe200078e33ff */
[----:B------:R-:W-:Y:S01]  /*0630*/  IMAD.SHL.U32 R2, R3, 0x4, RZ ;  /* 0x0000000403027824 */ /* 0x000fe200078e00ff */
[----:B------:R-:W-:Y:S01]  /*0640*/  LOP3.LUT R9, R0, 0x90, RZ, 0xc0, !PT ;  /* 0x0000009000097812 */ /* 0x000fe200078ec0ff */
[----:B------:R-:W-:Y:S01]  /*0650*/  IMAD R17, R8, R5, RZ ;  /* 0x0000000508117224 */ /* 0x000fe200078e02ff */
[----:B------:R-:W-:Y:S01]  /*0660*/  SGXT.U32 R0, R15, 0x1 ;  /* 0x000000010f00781a */ /* 0x000fe20000000000 */
[----:B------:R-:W-:Y:S01]  /*0670*/  IMAD.SHL.U32 R15, R16, 0x80, RZ ;  /* 0x00000080100f7824 */ /* 0x000fe200078e00ff */
[----:B------:R-:W-:Y:S01]  /*0680*/  LOP3.LUT R8, R9, 0x7c, R2, 0x78, !PT ;  /* 0x0000007c09087812 */ /* 0x000fe200078e7802 */
[----:B------:R-:W-:-:S03]  /*0690*/  IMAD.HI.U32 R9, R13, R17, R12 ;  /* 0x000000110d097227 */ /* 0x000fc600078e000c */
[C---:B------:R-:W-:Y:S01]  /*06a0*/  LOP3.LUT R177, R15.reuse, 0x4, R0, 0xfe, !PT ;  /* 0x000000040fb17812 */ /* 0x040fe200078efe00 */
[----:B------:R-:W-:Y:S01]  /*06b0*/  IMAD.MOV R13, RZ, RZ, -R16 ;  /* 0x000000ffff0d7224 */ /* 0x000fe200078e0a10 */
[C---:B------:R-:W-:Y:S01]  /*06c0*/  LOP3.LUT R2, R15.reuse, R0, RZ, 0xfc, !PT ;  /* 0x000000000f027212 */ /* 0x040fe200078efcff */
[----:B-1----:R-:W-:Y:S01]  /*06d0*/  IMAD.MOV R26, RZ, RZ, -R11 ;  /* 0x000000ffff1a7224 */ /* 0x002fe200078e0a0b */
[----:B------:R-:W-:Y:S01]  /*06e0*/  IABS R22, R177 ;  /* 0x000000b100167213 */ /* 0x000fe20000000000 */
[----:B------:R-:W-:Y:S01]  /*06f0*/  IMAD R13, R14, R13, R19 ;  /* 0x0000000d0e0d7224 */ /* 0x000fe200078e0213 */
[--C-:B------:R-:W-:Y:S01]  /*0700*/  LOP3.LUT R178, R15, 0x2, R0.reuse, 0xfe, !PT ;  /* 0x000000020fb27812 */ /* 0x100fe200078efe00 */
[----:B------:R-:W-:Y:S01]  /*0710*/  IMAD.MOV.U32 R10, RZ, RZ, RZ ;  /* 0x000000ffff0a7224 */ /* 0x000fe200078e00ff */
[----:B------:R-:W-:Y:S01]  /*0720*/  IABS R18, R2 ;  /* 0x0000000200127213 */ /* 0x000fe20000000000 */
[----:B------:R-:W-:Y:S01]  /*0730*/  IMAD.HI.U32 R16, R9, R22, RZ ;  /* 0x0000001609107227 */ /* 0x000fe200078e00ff */
[----:B------:R-:W-:Y:S01]  /*0740*/  IABS R20, R178 ;  /* 0x000000b200147213 */ /* 0x000fe20000000000 */
[----:B------:R-:W-:Y:S01]  /*0750*/  STL [R1+0x144], R178 ;  /* 0x000144b201007387 */ /* 0x000fe20000100800 */
[--C-:B------:R-:W-:Y:S01]  /*0760*/  LOP3.LUT R175, R15, 0x6, R0.reuse, 0xfe, !PT ;  /* 0x000000060faf7812 */ /* 0x100fe200078efe00 */
[----:B------:R-:W-:Y:S01]  /*0770*/  IMAD.HI.U32 R12, R9, R18, RZ ;  /* 0x00000012090c7227 */ /* 0x000fe200078e00ff */
[C-C-:B------:R-:W-:Y:S01]  /*0780*/  LOP3.LUT R173, R15.reuse, 0x8, R0.reuse, 0xfe, !PT ;  /* 0x000000080fad7812 */ /* 0x140fe200078efe00 */
[----:B------:R-:W-:Y:S01]  /*0790*/  STL [R1+0x140], R177 ;  /* 0x000140b101007387 */ /* 0x000fe20000100800 */
[C---:B------:R-:W-:Y:S01]  /*07a0*/  LOP3.LUT R171, R15.reuse, 0xa, R0, 0xfe, !PT ;  /* 0x0000000a0fab7812 */ /* 0x040fe200078efe00 */
[----:B------:R-:W-:Y:S01]  /*07b0*/  IMAD.MOV R16, RZ, RZ, -R16 ;  /* 0x000000ffff107224 */ /* 0x000fe200078e0a10 */
[--C-:B------:R-:W-:Y:S01]  /*07c0*/  LOP3.LUT R169, R15, 0xc, R0.reuse, 0xfe, !PT ;  /* 0x0000000c0fa97812 */ /* 0x100fe200078efe00 */
[----:B------:R-:W-:Y:S01]  /*07d0*/  IMAD.HI.U32 R14, R9, R20, RZ ;  /* 0x00000014090e7227 */ /* 0x000fe200078e00ff */
[----:B------:R-:W-:Y:S01]  /*07e0*/  LOP3.LUT R167, R15, 0xe, R0, 0xfe, !PT ;  /* 0x0000000e0fa77812 */ /* 0x000fe200078efe00 */
[----:B------:R-:W-:Y:S01]  /*07f0*/  STL [R1+0x13c], R175 ;  /* 0x00013caf01007387 */ /* 0x000fe20000100800 */
[----:B------:R-:W-:Y:S01]  /*0800*/  IABS R28, R169 ;  /* 0x000000a9001c7213 */ /* 0x000fe20000000000 */
[----:B------:R-:W-:Y:S01]  /*0810*/  IMAD R17, R26, R7, RZ ;  /* 0x000000071a117224 */ /* 0x000fe200078e02ff */
[----:B------:R-:W-:Y:S01]  /*0820*/  IABS R26, R171 ;  /* 0x000000ab001a7213 */ /* 0x000fe20000000000 */
[----:B------:R-:W-:Y:S01]  /*0830*/  IMAD.MOV R12, RZ, RZ, -R12 ;  /* 0x000000ffff0c7224 */ /* 0x000fe200078e0a0c */
[----:B------:R-:W-:Y:S01]  /*0840*/  IABS R30, R167 ;  /* 0x000000a7001e7213 */ /* 0x000fe20000000000 */
[----:B------:R-:W-:Y:S01]  /*0850*/  IMAD.IADD R13, R24, 0x1, R13 ;  /* 0x00000001180d7824 */ /* 0x000fe200078e020d */
[----:B------:R-:W-:Y:S01]  /*0860*/  IABS R24, R173 ;  /* 0x000000ad00187213 */ /* 0x000fe20000000000 */
[----:B------:R-:W-:Y:S01]  /*0870*/  IMAD R16, R5, R16, R22 ;  /* 0x0000001005107224 */ /* 0x000fe200078e0216 */
[----:B------:R-:W-:Y:S01]  /*0880*/  IABS R22, R175 ;  /* 0x000000af00167213 */ /* 0x000fe20000000000 */
[----:B------:R-:W-:Y:S01]  /*0890*/  IMAD.MOV R14, RZ, RZ, -R14 ;  /* 0x000000ffff0e7224 */ /* 0x000fe200078e0a0e */
[----:B------:R-:W-:Y:S01]  /*08a0*/  LOP3.LUT R159, R15, 0x16, R0, 0xfe, !PT ;  /* 0x000000160f9f7812 */ /* 0x000fe200078efe00 */
[----:B------:R-:W-:Y:S01]  /*08b0*/  IMAD.HI.U32 R11, R11, R17, R10 ;  /* 0x000000110b0b7227 */ /* 0x000fe200078e000a */
[----:B------:R-:W-:Y:S01]  /*08c0*/  LOP3.LUT R165, R15, 0x10, R0, 0xfe, !PT ;  /* 0x000000100fa57812 */ /* 0x000fe200078efe00 */
[----:B------:R-:W-:Y:S01]  /*08d0*/  STL [R1+0x138], R173 ;  /* 0x000138ad01007387 */ /* 0x000fe20000100800 */
[----:B------:R-:W-:Y:S01]  /*08e0*/  IABS R34, R159 ;  /* 0x0000009f00227213 */ /* 0x000fe20000000000 */
[----:B------:R-:W-:Y:S01]  /*08f0*/  IMAD R10, R5, R12, R18 ;  /* 0x0000000c050a7224 */ /* 0x000fe200078e0212 */
[----:B------:R-:W-:Y:S01]  /*0900*/  LOP3.LUT R161, R15, 0x14, R0, 0xfe, !PT ;  /* 0x000000140fa17812 */ /* 0x000fe200078efe00 */
[----:B------:R-:W-:Y:S01]  /*0910*/  IMAD R12, R5, R14, R20 ;  /* 0x0000000e050c7224 */ /* 0x000fe200078e0214 */
[--C-:B------:R-:W-:Y:S01]  /*0920*/  LOP3.LUT R147, R15, 0x20, R0.reuse, 0xfe, !PT ;  /* 0x000000200f937812 */ /* 0x100fe200078efe00 */
[C---:B------:R-:W-:Y:S01]  /*0930*/  IMAD.HI.U32 R14, R9.reuse, R22, RZ ;  /* 0x00000016090e7227 */ /* 0x040fe200078e00ff */
[----:B------:R-:W-:Y:S01]  /*0940*/  IABS R32, R161 ;  /* 0x000000a100207213 */ /* 0x000fe20000000000 */
[----:B------:R-:W-:Y:S01]  /*0950*/  STL [R1+0x134], R171 ;  /* 0x000134ab01007387 */ /* 0x000fe20000100800 */
[----:B------:R-:W-:Y:S01]  /*0960*/  IABS R44, R147 ;  /* 0x00000093002c7213 */ /* 0x000fe20000000000 */
[----:B------:R-:W-:Y:S01]  /*0970*/  IMAD.HI.U32 R17, R9, R24, RZ ;  /* 0x0000001809117227 */ /* 0x000fe200078e00ff */
[C-C-:B------:R-:W-:Y:S01]  /*0980*/  LOP3.LUT R153, R15.reuse, 0x1a, R0.reuse, 0xfe, !PT ;  /* 0x0000001a0f997812 */ /* 0x140fe200078efe00 */
[----:B------:R-:W-:Y:S01]  /*0990*/  STL [R1+0x130], R169 ;  /* 0x000130a901007387 */ /* 0x000fe20000100800 */
[--C-:B------:R-:W-:Y:S01]  /*09a0*/  LOP3.LUT R149, R15, 0x1e, R0.reuse, 0xfe, !PT ;  /* 0x0000001e0f957812 */ /* 0x100fe200078efe00 */
[----:B------:R-:W-:Y:S01]  /*09b0*/  IMAD.HI.U32 R18, R9, R26, RZ ;  /* 0x0000001a09127227 */ /* 0x000fe200078e00ff */
[----:B------:R-:W-:Y:S01]  /*09c0*/  IABS R38, R153 ;  /* 0x0000009900267213 */ /* 0x000fe20000000000 */
[----:B------:R-:W-:Y:S01]  /*09d0*/  STL [R1+0x12c], R167 ;  /* 0x00012ca701007387 */ /* 0x000fe20000100800 */
[--C-:B------:R-:W-:Y:S01]  /*09e0*/  LOP3.LUT R142, R15, 0x2a, R0.reuse, 0xfe, !PT ;  /* 0x0000002a0f8e7812 */ /* 0x100fe200078efe00 */
[C---:B------:R-:W-:Y:S01]  /*09f0*/  IMAD.HI.U32 R19, R9.reuse, R28, RZ ;  /* 0x0000001c09137227 */ /* 0x040fe200078e00ff */
[----:B------:R-:W-:Y:S01]  /*0a00*/  IABS R42, R149 ;  /* 0x00000095002a7213 */ /* 0x000fe20000000000 */
[----:B------:R-:W-:Y:S01]  /*0a10*/  STL [R1+0x128], R165 ;  /* 0x000128a501007387 */ /* 0x000fe20000100800 */
[----:B------:R-:W-:Y:S01]  /*0a20*/  IABS R54, R142 ;  /* 0x0000008e00367213 */ /* 0x000fe20000000000 */
[----:B------:R-:W-:Y:S01]  /*0a30*/  IMAD.HI.U32 R20, R9, R30, RZ ;  /* 0x0000001e09147227 */ /* 0x000fe200078e00ff */
[----:B------:R-:W-:-:S02]  /*0a40*/  LOP3.LUT R145, R15, 0x24, R0, 0xfe, !PT ;  /* 0x000000240f917812 */ /* 0x000fc400078efe00 */
[C---:B------:R-:W-:Y:S01]  /*0a50*/  LOP3.LUT R143, R15.reuse, 0x28, R0, 0xfe, !PT ;  /* 0x000000280f8f7812 */ /* 0x040fe200078efe00 */
[----:B------:R-:W-:Y:S01]  /*0a60*/  IMAD.MOV R14, RZ, RZ, -R14 ;  /* 0x000000ffff0e7224 */ /* 0x000fe200078e0a0e */
[----:B------:R-:W-:Y:S01]  /*0a70*/  IABS R48, R145 ;  /* 0x0000009100307213 */ /* 0x000fe20000000000 */
[----:B------:R-:W-:Y:S01]  /*0a80*/  IMAD.MOV R17, RZ, RZ, -R17 ;  /* 0x000000ffff117224 */ /* 0x000fe200078e0a11 */
[C---:B------:R-:W-:Y:S01]  /*0a90*/  LOP3.LUT R120, R15.reuse, 0x34, R0, 0xfe, !PT ;  /* 0x000000340f787812 */ /* 0x040fe200078efe00 */
[----:B------:R-:W-:Y:S01]  /*0aa0*/  IMAD.MOV R21, RZ, RZ, -R18 ;  /* 0x000000ffff157224 */ /* 0x000fe200078e0a12 */
[----:B------:R-:W-:Y:S01]  /*0ab0*/  IABS R52, R143 ;  /* 0x0000008f00347213 */ /* 0x000fe20000000000 */
[----:B------:R-:W-:Y:S01]  /*0ac0*/  IMAD.MOV R19, RZ, RZ, -R19 ;  /* 0x000000ffff137224 */ /* 0x000fe200078e0a13 */
[----:B------:R-:W-:Y:S01]  /*0ad0*/  IABS R64, R120 ;  /* 0x0000007800407213 */ /* 0x000fe20000000000 */
[----:B------:R-:W-:Y:S01]  /*0ae0*/  IMAD.MOV R23, RZ, RZ, -R20 ;  /* 0x000000ffff177224 */ /* 0x000fe200078e0a14 */
[----:B------:R-:W-:Y:S01]  /*0af0*/  LOP3.LUT R114, R15, 0x2e, R0, 0xfe, !PT ;  /* 0x0000002e0f727812 */ /* 0x000fe200078efe00 */
[----:B------:R-:W-:Y:S01]  /*0b00*/  IMAD R18, R5, R14, R22 ;  /* 0x0000000e05127224 */ /* 0x000fe200078e0216 */
[----:B------:R-:W-:Y:S01]  /*0b10*/  LOP3.LUT R126, R15, 0x3a, R0, 0xfe, !PT ;  /* 0x0000003a0f7e7812 */ /* 0x000fe200078efe00 */
[----:B------:R-:W-:Y:S01]  /*0b20*/  IMAD R20, R5, R17, R24 ;  /* 0x0000001105147224 */ /* 0x000fe200078e0218 */
[----:B------:R-:W-:Y:S01]  /*0b30*/  LOP3.LUT R118, R15, 0x32, R0, 0xfe, !PT ;  /* 0x000000320f767812 */ /* 0x000fe200078efe00 */
[C---:B------:R-:W-:Y:S01]  /*0b40*/  IMAD R22, R5.reuse, R21, R26 ;  /* 0x0000001505167224 */ /* 0x040fe200078e021a */
[----:B------:R-:W-:Y:S01]  /*0b50*/  IABS R58, R114 ;  /* 0x00000072003a7213 */ /* 0x000fe20000000000 */
[----:B------:R-:W-:Y:S01]  /*0b60*/  IMAD R24, R5, R19, R28 ;  /* 0x0000001305187224 */ /* 0x000fe200078e021c */
[----:B------:R-:W-:Y:S01]  /*0b70*/  IABS R28, R165 ;  /* 0x000000a5001c7213 */ /* 0x000fe20000000000 */
[----:B------:R-:W-:Y:S01]  /*0b80*/  IMAD.HI.U32 R21, R9, R34, RZ ;  /* 0x0000002209157227 */ /* 0x000fe200078e00ff */
[----:B------:R-:W-:-:S02]  /*0b90*/  IABS R70, R126 ;  /* 0x0000007e00467213 */ /* 0x000fc40000000000 */
[C---:B------:R-:W-:Y:S01]  /*0ba0*/  LOP3.LUT R132, R2.reuse, 0x40, RZ, 0xfc, !PT ;  /* 0x0000004002847812 */ /* 0x040fe200078efcff */
[----:B------:R-:W-:Y:S01]  /*0bb0*/  IMAD.MOV R21, RZ, RZ, -R21 ;  /* 0x000000ffff157224 */ /* 0x000fe200078e0a15 */
[--C-:B------:R-:W-:Y:S01]  /*0bc0*/  LOP3.LUT R163, R15, 0x12, R0.reuse, 0xfe, !PT ;  /* 0x000000120fa37812 */ /* 0x100fe200078efe00 */
[----:B------:R-:W-:Y:S01]  /*0bd0*/  IMAD.HI.U32 R14, R9, R28, RZ ;  /* 0x0000001c090e7227 */ /* 0x000fe200078e00ff */
[C-C-:B------:R-:W-:Y:S02]  /*0be0*/  LOP3.LUT R155, R15.reuse, 0x18, R0.reuse, 0xfe, !PT ;  /* 0x000000180f9b7812 */ /* 0x140fe400078efe00 */
[----:B------:R-:W-:Y:S01]  /*0bf0*/  LOP3.LUT R151, R15, 0x1c, R0, 0xfe, !PT ;  /* 0x0000001c0f977812 */ /* 0x000fe200078efe00 */
[----:B------:R-:W-:Y:S01]  /*0c00*/  IMAD R34, R5, R21, R34 ;  /* 0x0000001505227224 */ /* 0x000fe200078e0222 */
        /* <DEDUP_REMOVED lines=8> */
[C-C-:B------:R-:W-:Y:S01]  /*0c90*/  LOP3.LUT R122, R15.reuse, 0x36, R0.reuse, 0xfe, !PT ;  /* 0x000000360f7a7812 */ /* 0x140fe200078efe00 */
[----:B------:R-:W-:Y:S01]  /*0ca0*/  STL [R1+0x120], R161 ;  /* 0x000120a101007387 */ /* 0x000fe20000100800 */
[----:B------:R-:W-:Y:S01]  /*0cb0*/  IABS R62, R118 ;  /* 0x00000076003e7213 */ /* 0x000fe20000000000 */
[----:B------:R-:W-:Y:S01]  /*0cc0*/  IMAD.MOV R19, RZ, RZ, -R19 ;  /* 0x000000ffff137224 */ /* 0x000fe200078e0a13 */
[----:B------:R-:W-:Y:S01]  /*0cd0*/  LOP3.LUT R124, R15, 0x38, R0, 0xfe, !PT ;  /* 0x000000380f7c7812 */ /* 0x000fe200078efe00 */
[----:B------:R-:W-:Y:S01]  /*0ce0*/  IMAD R28, R5, R14, R28 ;  /* 0x0000000e051c7224 */ /* 0x000fe200078e021c */
[C-C-:B------:R-:W-:Y:S01]  /*0cf0*/  LOP3.LUT R128, R15.reuse, 0x3c, R0.reuse, 0xfe, !PT ;  /* 0x0000003c0f807812 */ /* 0x140fe200078efe00 */
[----:B------:R-:W-:Y:S01]  /*0d00*/  IMAD.MOV R21, RZ, RZ, -R21 ;  /* 0x000000ffff157224 */ /* 0x000fe200078e0a15 */
[----:B------:R-:W-:Y:S01]  /*0d10*/  LOP3.LUT R130, R15, 0x3e, R0, 0xfe, !PT ;  /* 0x0000003e0f827812 */ /* 0x000fe200078efe00 */
[----:B------:R-:W-:Y:S01]  /*0d20*/  IMAD.HI.U32 R14, R9, R38, RZ ;  /* 0x00000026090e7227 */ /* 0x000fe200078e00ff */
[----:B------:R-:W-:Y:S01]  /*0d30*/  IABS R76, R132 ;  /* 0x00000084004c7213 */ /* 0x000fe20000000000 */
[----:B------:R-:W-:Y:S01]  /*0d40*/  STL [R1+0x11c], R159 ;  /* 0x00011c9f01007387 */ /* 0x000fe20000100800 */
[C---:B------:R-:W-:Y:S01]  /*0d50*/  LOP3.LUT R136, R2.reuse, 0x44, RZ, 0xfc, !PT ;  /* 0x0000004402887812 */ /* 0x040fe200078efcff */
[C---:B------:R-:W-:Y:S01]  /*0d60*/  IMAD R32, R5.reuse, R19, R32 ;  /* 0x0000001305207224 */ /* 0x040fe200078e0220 */
[----:B------:R-:W-:Y:S01]  /*0d70*/  IABS R68, R124 ;  /* 0x0000007c00447213 */ /* 0x000fe20000000000 */
[----:B------:R-:W-:Y:S01]  /*0d80*/  IMAD R44, R5, R21, R44 ;  /* 0x00000015052c7224 */ /* 0x000fe200078e022c */
[C---:B------:R-:W-:Y:S01]  /*0d90*/  LOP3.LUT R141, R2.reuse, 0x4a, RZ, 0xfc, !PT ;  /* 0x0000004a028d7812 */ /* 0x040fe200078efcff */
[C---:B------:R-:W-:Y:S01]  /*0da0*/  IMAD.HI.U32 R19, R9.reuse, R42, RZ ;  /* 0x0000002a09137227 */ /* 0x040fe200078e00ff */
[----:B------:R-:W-:Y:S01]  /*0db0*/  IABS R80, R136 ;  /* 0x0000008800507213 */ /* 0x000fe20000000000 */
[----:B------:R-:W-:Y:S01]  /*0dc0*/  STL [R1+0x118], R155 ;  /* 0x0001189b01007387 */ /* 0x000fe20000100800 */
[----:B------:R-:W-:Y:S01]  /*0dd0*/  IABS R74, R130 ;  /* 0x00000082004a7213 */ /* 0x000fe20000000000 */
[----:B------:R-:W-:Y:S01]  /*0de0*/  IMAD.MOV R14, RZ, RZ, -R14 ;  /* 0x000000ffff0e7224 */ /* 0x000fe200078e0a0e */
[----:B------:R-:W-:Y:S01]  /*0df0*/  IABS R86, R141 ;  /* 0x0000008d00567213 */ /* 0x000fe20000000000 */
[----:B------:R-:W-:Y:S01]  /*0e00*/  IMAD.HI.U32 R21, R9, R54, RZ ;  /* 0x0000003609157227 */ /* 0x000fe200078e00ff */
[C---:B------:R-:W-:Y:S01]  /*0e10*/  LOP3.LUT R134, R2.reuse, 0x42, RZ, 0xfc, !PT ;  /* 0x0000004202867812 */ /* 0x040fe200078efcff */
[----:B------:R-:W-:Y:S01]  /*0e20*/  STL [R1+0x114], R153 ;  /* 0x0001149901007387 */ /* 0x000fe20000100800 */
[C---:B------:R-:W-:Y:S01]  /*0e30*/  LOP3.LUT R137, R2.reuse, 0x4e, RZ, 0xfc, !PT ;  /* 0x0000004e02897812 */ /* 0x040fe200078efcff */
[----:B------:R-:W-:Y:S01]  /*0e40*/  IMAD.MOV R19, RZ, RZ, -R19 ;  /* 0x000000ffff137224 */ /* 0x000fe200078e0a13 */
[C---:B------:R-:W-:Y:S01]  /*0e50*/  LOP3.LUT R140, R2.reuse, 0x48, RZ, 0xfc, !PT ;  /* 0x00000048028c7812 */ /* 0x040fe200078efcff */
[----:B------:R-:W-:Y:S01]  /*0e60*/  IMAD R38, R5, R14, R38 ;  /* 0x0000000e05267224 */ /* 0x000fe200078e0226 */
[----:B------:R-:W-:Y:S01]  /*0e70*/  IABS R78, R134 ;  /* 0x00000086004e7213 */ /* 0x000fe20000000000 */
[----:B------:R-:W-:Y:S01]  /*0e80*/  IMAD.MOV R21, RZ, RZ, -R21 ;  /* 0x000000ffff157224 */ /* 0x000fe200078e0a15 */
[C---:B------:R-:W-:Y:S01]  /*0e90*/  LOP3.LUT R131, R2.reuse, 0x54, RZ, 0xfc, !PT ;  /* 0x0000005402837812 */ /* 0x040fe200078efcff */
[----:B------:R-:W-:Y:S01]  /*0ea0*/  IMAD.HI.U32 R14, R9, R48, RZ ;  /* 0x00000030090e7227 */ /* 0x000fe200078e00ff */
[----:B------:R-:W-:Y:S01]  /*0eb0*/  IABS R90, R137 ;  /* 0x00000089005a7213 */ /* 0x000fe20000000000 */
[----:B------:R-:W-:Y:S01]  /*0ec0*/  STL [R1+0x110], R151 ;  /* 0x0001109701007387 */ /* 0x000fe20000100800 */
[----:B------:R-:W-:Y:S01]  /*0ed0*/  IABS R84, R140 ;  /* 0x0000008c00547213 */ /* 0x000fe20000000000 */
[C---:B------:R-:W-:Y:S01]  /*0ee0*/  IMAD R42, R5.reuse, R19, R42 ;  /* 0x00000013052a7224 */ /* 0x040fe200078e022a */
[----:B------:R-:W-:Y:S01]  /*0ef0*/  IABS R96, R131 ;  /* 0x0000008300607213 */ /* 0x000fe20000000000 */
[----:B------:R-:W-:Y:S01]  /*0f00*/  IMAD R54, R5, R21, R54 ;  /* 0x0000001505367224 */ /* 0x000fe200078e0236 */
[C---:B------:R-:W-:Y:S01]  /*0f10*/  LOP3.LUT R139, R2.reuse, 0x4c, RZ, 0xfc, !PT ;  /* 0x0000004c028b7812 */ /* 0x040fe200078efcff */
[C---:B------:R-:W-:Y:S01]  /*0f20*/  IMAD.HI.U32 R19, R9.reuse, R52, RZ ;  /* 0x0000003409137227 */ /* 0x040fe200078e00ff */
[C---:B------:R-:W-:Y:S01]  /*0f30*/  LOP3.LUT R127, R2.reuse, 0x58, RZ, 0xfc, !PT ;  /* 0x00000058027f7812 */ /* 0x040fe200078efcff */
[----:B------:R-:W-:Y:S01]  /*0f40*/  STL [R1+0x10c], R149 ;  /* 0x00010c9501007387 */ /* 0x000fe20000100800 */
[C---:B------:R-:W-:Y:S01]  /*0f50*/  LOP3.LUT R133, R2.reuse, 0x52, RZ, 0xfc, !PT ;  /* 0x0000005202857812 */ /* 0x040fe200078efcff */
[----:B------:R-:W-:Y:S01]  /*0f60*/  IMAD.MOV R14, RZ, RZ, -R14 ;  /* 0x000000ffff0e7224 */ /* 0x000fe200078e0a0e */
[----:B------:R-:W-:Y:S01]  /*0f70*/  IABS R88, R139 ;  /* 0x0000008b00587213 */ /* 0x000fe20000000000 */
[----:B------:R-:W-:Y:S01]  /*0f80*/  IMAD.HI.U32 R21, R9, R64, RZ ;  /* 0x0000004009157227 */ /* 0x000fe200078e00ff */
[C---:B------:R-:W-:Y:S01]  /*0f90*/  LOP3.LUT R121, R2.reuse, 0x5e, RZ, 0xfc, !PT ;  /* 0x0000005e02797812 */ /* 0x040fe200078efcff */
[----:B------:R-:W-:Y:S01]  /*0fa0*/  STL [R1+0x108], R147 ;  /* 0x0001089301007387 */ /* 0x000fe20000100800 */
[----:B------:R-:W-:Y:S01]  /*0fb0*/  IABS R100, R127 ;  /* 0x0000007f00647213 */ /* 0x000fe20000000000 */
[----:B------:R-:W-:Y:S01]  /*0fc0*/  IMAD.MOV R19, RZ, RZ, -R19 ;  /* 0x000000ffff137224 */ /* 0x000fe200078e0a13 */
[----:B------:R-:W-:Y:S01]  /*0fd0*/  IABS R94, R133 ;  /* 0x00000085005e7213 */ /* 0x000fe20000000000 */
[----:B------:R-:W-:Y:S01]  /*0fe0*/  IMAD R48, R5, R14, R48 ;  /* 0x0000000e05307224 */ /* 0x000fe200078e0230 */
[----:B------:R-:W-:Y:S01]  /*0ff0*/  IABS R106, R121 ;  /* 0x00000079006a7213 */ /* 0x000fe20000000000 */
[----:B------:R-:W-:Y:S01]  /*1000*/  IMAD.MOV R21, RZ, RZ, -R21 ;  /* 0x000000ffff157224 */ /* 0x000fe200078e0a15 */
[C---:B------:R-:W-:Y:S01]  /*1010*/  LOP3.LUT R129, R2.reuse, 0x56, RZ, 0xfc, !PT ;  /* 0x0000005602817812 */ /* 0x040fe200078efcff */
[C---:B------:R-:W-:Y:S01]  /*1020*/  IMAD.HI.U32 R14, R9.reuse, R58, RZ ;  /* 0x0000003a090e7227 */ /* 0x040fe200078e00ff */
[C---:B------:R-:W-:Y:S01]  /*1030*/  LOP3.LUT R117, R2.reuse, 0x62, RZ, 0xfc, !PT ;  /* 0x0000006202757812 */ /* 0x040fe200078efcff */
[----:B------:R-:W-:Y:S01]  /*1040*/  STL [R1+0x104], R146 ;  /* 0x0001049201007387 */ /* 0x000fe20000100800 */
[C---:B------:R-:W-:Y:S01]  /*1050*/  LOP3.LUT R123, R2.reuse, 0x5c, RZ, 0xfc, !PT ;  /* 0x0000005c027b7812 */ /* 0x040fe200078efcff */
[----:B------:R-:W-:Y:S01]  /*1060*/  IMAD.HI.U32 R15, R9, R70, RZ ;  /* 0x00000046090f7227 */ /* 0x000fe200078e00ff */
[----:B------:R-:W-:Y:S01]  /*1070*/  IABS R98, R129 ;  /* 0x0000008100627213 */ /* 0x000fe20000000000 */
[----:B------:R-:W-:Y:S01]  /*1080*/  STL [R1+0x100], R145 ;  /* 0x0001009101007387 */ /* 0x000fe20000100800 */
[C---:B------:R-:W-:Y:S01]  /*1090*/  LOP3.LUT R111, R2.reuse, 0x68, RZ, 0xfc, !PT ;  /* 0x00000068026f7812 */ /* 0x040fe200078efcff */
[C---:B------:R-:W-:Y:S01]  /*10a0*/  IMAD R52, R5.reuse, R19, R52 ;  /* 0x0000001305347224 */ /* 0x040fe200078e0234 */
[----:B------:R-:W-:Y:S01]  /*10b0*/  IABS R110, R117 ;  /* 0x00000075006e7213 */ /* 0x000fe20000000000 */
[----:B------:R-:W-:Y:S01]  /*10c0*/  IMAD R64, R5, R21, R64 ;  /* 0x0000001505407224 */ /* 0x000fe200078e0240 */
[----:B------:R-:W-:Y:S01]  /*10d0*/  IABS R104, R123 ;  /* 0x0000007b00687213 */ /* 0x000fe20000000000 */
[C---:B------:R-:W-:Y:S01]  /*10e0*/  IMAD.HI.U32 R19, R9.reuse, R62, RZ ;  /* 0x0000003e09137227 */ /* 0x040fe200078e00ff */
[----:B------:R-:W-:Y:S01]  /*10f0*/  IABS R152, R111 ;  /* 0x0000006f00987213 */ /* 0x000fe20000000000 */
[----:B------:R-:W-:Y:S01]  /*1100*/  STL [R1+0xfc], R144 ;  /* 0x0000fc9001007387 */ /* 0x000fe20000100800 */
[C---:B------:R-:W-:Y:S01]  /*1110*/  LOP3.LUT R119, R2.reuse, 0x60, RZ, 0xfc, !PT ;  /* 0x0000006002777812 */ /* 0x040fe200078efcff */
[----:B------:R-:W-:Y:S01]  /*1120*/  IMAD.MOV R14, RZ, RZ, -R14 ;  /* 0x000000ffff0e7224 */ /* 0x000fe200078e0a0e */
[C---:B------:R-:W-:Y:S01]  /*1130*/  LOP3.LUT R107, R2.reuse, 0x6c, RZ, 0xfc, !PT ;  /* 0x0000006c026b7812 */ /* 0x040fe200078efcff */
[----:B------:R-:W-:Y:S01]  /*1140*/  IMAD.HI.U32 R21, R9, R76, RZ ;  /* 0x0000004c09157227 */ /* 0x000fe200078e00ff */
[C---:B------:R-:W-:Y:S01]  /*1150*/  LOP3.LUT R113, R2.reuse, 0x66, RZ, 0xfc, !PT ;  /* 0x0000006602717812 */ /* 0x040fe200078efcff */
[----:B------:R-:W-:Y:S01]  /*1160*/  STL [R1+0xf8], R143 ;  /* 0x0000f88f01007387 */ /* 0x000fe20000100800 */
[----:B------:R-:W-:Y:S01]  /*1170*/  IABS R108, R119 ;  /* 0x00000077006c7213 */ /* 0x000fe20000000000 */
[----:B------:R-:W-:Y:S01]  /*1180*/  IMAD.MOV R15, RZ, RZ, -R15 ;  /* 0x000000ffff0f7224 */ /* 0x000fe200078e0a0f */
[----:B------:R-:W-:Y:S01]  /*1190*/  IABS R158, R107 ;  /* 0x0000006b009e7213 */ /* 0x000fe20000000000 */
[----:B------:R-:W-:Y:S01]  /*11a0*/  IMAD.MOV R19, RZ, RZ, -R19 ;  /* 0x000000ffff137224 */ /* 0x000fe200078e0a13 */
[C---:B------:R-:W-:Y:S01]  /*11b0*/  LOP3.LUT R101, R2.reuse, 0x72, RZ, 0xfc, !PT ;  /* 0x0000007202657812 */ /* 0x040fe200078efcff */
[C---:B------:R-:W-:Y:S01]  /*11c0*/  IMAD R58, R5.reuse, R14, R58 ;  /* 0x0000000e053a7224 */ /* 0x040fe200078e023a */
[----:B------:R-:W-:Y:S01]  /*11d0*/  IABS R150, R113 ;  /* 0x0000007100967213 */ /* 0x000fe20000000000 */
[----:B------:R-:W-:Y:S01]  /*11e0*/  IMAD.MOV R21, RZ, RZ, -R21 ;  /* 0x000000ffff157224 */ /* 0x000fe200078e0a15 */
[C---:B------:R-:W-:Y:S01]  /*11f0*/  LOP3.LUT R109, R2.reuse, 0x6a, RZ, 0xfc, !PT ;  /* 0x0000006a026d7812 */ /* 0x040fe200078efcff */
[----:B------:R-:W-:Y:S01]  /*1200*/  IMAD R70, R5, R15, R70 ;  /* 0x0000000f05467224 */ /* 0x000fe200078e0246 */
[----:B------:R-:W-:Y:S01]  /*1210*/  IABS R164, R101 ;  /* 0x0000006500a47213 */ /* 0x000fe20000000000 */
[C---:B------:R-:W-:Y:S01]  /*1220*/  IMAD.HI.U32 R14, R9.reuse, R68, RZ ;  /* 0x00000044090e7227 */ /* 0x040fe200078e00ff */
[----:B------:R-:W-:Y:S01]  /*1230*/  IABS R154, R109 ;  /* 0x0000006d009a7213 */ /* 0x000fe20000000000 */
[----:B------:R-:W-:Y:S01]  /*1240*/  STL [R1+0xf4], R142 ;  /* 0x0000f48e01007387 */ /* 0x000fe20000100800 */
[C---:B------:R-:W-:Y:S01]  /*1250*/  LOP3.LUT R91, R2.reuse, 0x7e, RZ, 0xfc, !PT ;  /* 0x0000007e025b7812 */ /* 0x040fe200078efcff */
[----:B------:R-:W-:Y:S01]  /*1260*/  IMAD.HI.U32 R15, R9, R80, RZ ;  /* 0x00000050090f7227 */ /* 0x000fe200078e00ff */
[C---:B------:R-:W-:Y:S01]  /*1270*/  ISETP.GT.U32.AND P0, PT, R5.reuse, R10, PT ;  /* 0x0000000a0500720c */ /* 0x040fe20003f04070 */
[----:B------:R-:W-:Y:S01]  /*1280*/  STL [R1+0xf0], R112 ;  /* 0x0000f07001007387 */ /* 0x000fe20000100800 */
[----:B------:R-:W-:Y:S01]  /*1290*/  IABS R176, R91 ;  /* 0x0000005b00b07213 */ /* 0x000fe20000000000 */
[C---:B------:R-:W-:Y:S01]  /*12a0*/  IMAD R62, R5.reuse, R19, R62 ;  /* 0x00000013053e7224 */ /* 0x040fe200078e023e */
[----:B------:R-:W-:Y:S01]  /*12b0*/  IABS R36, R155 ;  /* 0x0000009b00247213 */ /* 0x000fe20000000000 */
[C---:B------:R-:W-:Y:S01]  /*12c0*/  IMAD R76, R5.reuse, R21, R76 ;  /* 0x00000015054c7224 */ /* 0x040fe200078e024c */
[----:B------:R-:W-:Y:S01]  /*12d0*/  ISETP.GT.U32.AND P5, PT, R5, R12, PT ;  /* 0x0000000c0500720c */ /* 0x000fe20003fa4070 */
[----:B------:R-:W-:Y:S01]  /*12e0*/  IMAD.HI.U32 R19, R9, R74, RZ ;  /* 0x0000004a09137227 */ /* 0x000fe200078e00ff */
[C---:B------:R-:W-:Y:S01]  /*12f0*/  ISETP.GT.U32.AND P4, PT, R5.reuse, R16, PT ;  /* 0x000000100500720c */ /* 0x040fe20003f84070 */
[----:B------:R-:W-:Y:S01]  /*1300*/  STL [R1+0xec], R114 ;  /* 0x0000ec7201007387 */ /* 0x000fe20000100800 */
[C---:B------:R-:W-:Y:S01]  /*1310*/  ISETP.GT.U32.AND P1, PT, R5.reuse, R22, PT ;  /* 0x000000160500720c */ /* 0x040fe20003f24070 */
[----:B------:R-:W-:Y:S01]  /*1320*/  IMAD.MOV R14, RZ, RZ, -R14 ;  /* 0x000000ffff0e7224 */ /* 0x000fe200078e0a0e */
[----:B------:R-:W-:Y:S01]  /*1330*/  ISETP.GT.U32.AND P3, PT, R5, R20, PT ;  /* 0x000000140500720c */ /* 0x000fe20003f64070 */
[----:B------:R-:W-:Y:S01]  /*1340*/  IMAD.HI.U32 R21, R9, R86, RZ ;  /* 0x0000005609157227 */ /* 0x000fe200078e00ff */
[----:B------:R-:W-:Y:S01]  /*1350*/  IABS R40, R151 ;  /* 0x0000009700287213 */ /* 0x000fe20000000000 */
[----:B------:R-:W-:Y:S01]  /*1360*/  STL [R1+0xe8], R116 ;  /* 0x0000e87401007387 */ /* 0x000fe20000100800 */
[----:B------:R-:W-:Y:S01]  /*1370*/  IABS R46, R146 ;  /* 0x00000092002e7213 */ /* 0x000fe20000000000 */
[----:B------:R-:W-:Y:S01]  /*1380*/  IMAD.MOV R15, RZ, RZ, -R15 ;  /* 0x000000ffff0f7224 */ /* 0x000fe200078e0a0f */
[----:B------:R-:W-:Y:S01]  /*1390*/  IABS R56, R112 ;  /* 0x0000007000387213 */ /* 0x000fe20000000000 */
[----:B------:R-:W-:Y:S01]  /*13a0*/  IMAD.MOV R19, RZ, RZ, -R19 ;  /* 0x000000ffff137224 */ /* 0x000fe200078e0a13 */
[----:B------:R-:W-:Y:S01]  /*13b0*/  IABS R50, R144 ;  /* 0x0000009000327213 */ /* 0x000fe20000000000 */
[C---:B------:R-:W-:Y:S01]  /*13c0*/  IMAD R68, R5.reuse, R14, R68 ;  /* 0x0000000e05447224 */ /* 0x040fe200078e0244 */
[----:B------:R-:W-:Y:S01]  /*13d0*/  IABS R60, R116 ;  /* 0x00000074003c7213 */ /* 0x000fe20000000000 */
[----:B------:R-:W-:Y:S01]  /*13e0*/  IMAD.MOV R21, RZ, RZ, -R21 ;  /* 0x000000ffff157224 */ /* 0x000fe200078e0a15 */
[----:B------:R-:W-:Y:S01]  /*13f0*/  IABS R72, R128 ;  /* 0x0000008000487213 */ /* 0x000fe20000000000 */
[----:B------:R-:W-:Y:S01]  /*1400*/  IMAD R80, R5, R15, R80 ;  /* 0x0000000f05507224 */ /* 0x000fe200078e0250 */
[C---:B------:R-:W-:Y:S01]  /*1410*/  LOP3.LUT R138, R2.reuse, 0x46, RZ, 0xfc, !PT ;  /* 0x00000046028a7812 */ /* 0x040fe200078efcff */
[C---:B------:R-:W-:Y:S01]  /*1420*/  IMAD.HI.U32 R14, R9.reuse, R78, RZ ;  /* 0x0000004e090e7227 */ /* 0x040fe200078e00ff */
[C---:B------:R-:W-:Y:S01]  /*1430*/  LOP3.LUT R135, R2.reuse, 0x50, RZ, 0xfc, !PT ;  /* 0x0000005002877812 */ /* 0x040fe200078efcff */
[----:B------:R-:W-:Y:S01]  /*1440*/  STL [R1+0xe4], R118 ;  /* 0x0000e47601007387 */ /* 0x000fe20000100800 */
[----:B------:R-:W-:Y:S01]  /*1450*/  IABS R82, R138 ;  /* 0x0000008a00527213 */ /* 0x000fe20000000000 */
[----:B------:R-:W-:Y:S01]  /*1460*/  IMAD.HI.U32 R15, R9, R90, RZ ;  /* 0x0000005a090f7227 */ /* 0x000fe200078e00ff */
[----:B------:R-:W-:Y:S01]  /*1470*/  IABS R92, R135 ;  /* 0x00000087005c7213 */ /* 0x000fe20000000000 */
[----:B------:R-:W-:Y:S01]  /*1480*/  STL [R1+0xe0], R120 ;  /* 0x0000e07801007387 */ /* 0x000fe20000100800 */
[C---:B------:R-:W-:Y:S01]  /*1490*/  LOP3.LUT R125, R2.reuse, 0x5a, RZ, 0xfc, !PT ;  /* 0x0000005a027d7812 */ /* 0x040fe200078efcff */
[C---:B------:R-:W-:Y:S01]  /*14a0*/  IMAD R74, R5.reuse, R19, R74 ;  /* 0x00000013054a7224 */ /* 0x040fe200078e024a */
[C---:B------:R-:W-:Y:S01]  /*14b0*/  LOP3.LUT R115, R2.reuse, 0x64, RZ, 0xfc, !PT ;  /* 0x0000006402737812 */ /* 0x040fe200078efcff */
[----:B------:R-:W-:Y:S01]  /*14c0*/  IMAD R86, R5, R21, R86 ;  /* 0x0000001505567224 */ /* 0x000fe200078e0256 */
[----:B------:R-:W-:Y:S01]  /*14d0*/  IABS R102, R125 ;  /* 0x0000007d00667213 */ /* 0x000fe20000000000 */
[C---:B------:R-:W-:Y:S01]  /*14e0*/  IMAD.HI.U32 R19, R9.reuse, R84, RZ ;  /* 0x0000005409137227 */ /* 0x040fe200078e00ff */
[----:B------:R-:W-:Y:S01]  /*14f0*/  IABS R148, R115 ;  /* 0x0000007300947213 */ /* 0x000fe20000000000 */
[----:B------:R-:W-:Y:S01]  /*1500*/  STL [R1+0xc8], R122 ;  /* 0x0000c87a01007387 */ /* 0x000fe20000100800 */
[----:B------:R-:W-:Y:S01]  /*1510*/  IABS R66, R122 ;  /* 0x0000007a00427213 */ /* 0x000fe20000000000 */
[----:B------:R-:W-:Y:S01]  /*1520*/  IMAD.MOV R14, RZ, RZ, -R14 ;  /* 0x000000ffff0e7224 */ /* 0x000fe200078e0a0e */
[C---:B------:R-:W-:Y:S01]  /*1530*/  LOP3.LUT R105, R2.reuse, 0x6e, RZ, 0xfc, !PT ;  /* 0x0000006e02697812 */ /* 0x040fe200078efcff */
[----:B------:R-:W-:Y:S01]  /*1540*/  IMAD.HI.U32 R21, R9, R96, RZ ;  /* 0x0000006009157227 */ /* 0x000fe200078e00ff */
[----:B------:R-:W-:Y:S01]  /*1550*/  STL [R1+0xc4], R124 ;  /* 0x0000c47c01007387 */ /* 0x000fe20000100800 */
[----:B------:R-:W-:-:S02]  /*1560*/  LOP3.LUT R103, R2, 0x70, RZ, 0xfc, !PT ;  /* 0x0000007002677812 */ /* 0x000fc400078efcff */
[----:B------:R-:W-:Y:S01]  /*1570*/  IMAD.MOV R15, RZ, RZ, -R15 ;  /* 0x000000ffff0f7224 */ /* 0x000fe200078e0a0f */
[----:B------:R-:W-:Y:S01]  /*1580*/  STL [R1+0xc0], R126 ;  /* 0x0000c07e01007387 */ /* 0x000fe20000100800 */
[----:B------:R-:W-:Y:S01]  /*1590*/  IMAD.MOV R19, RZ, RZ, -R19 ;  /* 0x000000ffff137224 */ /* 0x000fe200078e0a13 */
[C---:B------:R-:W-:Y:S01]  /*15a0*/  LOP3.LUT R99, R2.reuse, 0x74, RZ, 0xfc, !PT ;  /* 0x0000007402637812 */ /* 0x040fe200078efcff */
[C---:B------:R-:W-:Y:S01]  /*15b0*/  IMAD R78, R5.reuse, R14, R78 ;  /* 0x0000000e054e7224 */ /* 0x040fe200078e024e */
[----:B------:R-:W-:Y:S01]  /*15c0*/  STL [R1+0xbc], R128 ;  /* 0x0000bc8001007387 */ /* 0x000fe20000100800 */
[----:B------:R-:W-:Y:S01]  /*15d0*/  IMAD.MOV R21, RZ, RZ, -R21 ;  /* 0x000000ffff157224 */ /* 0x000fe200078e0a15 */
[C---:B------:R-:W-:Y:S01]  /*15e0*/  LOP3.LUT R97, R2.reuse, 0x76, RZ, 0xfc, !PT ;  /* 0x0000007602617812 */ /* 0x040fe200078efcff */
[----:B------:R-:W-:Y:S01]  /*15f0*/  IMAD R90, R5, R15, R90 ;  /* 0x0000000f055a7224 */ /* 0x000fe200078e025a */
[----:B------:R-:W-:Y:S01]  /*1600*/  STL [R1+0xb8], R130 ;  /* 0x0000b88201007387 */ /* 0x000fe20000100800 */
[----:B------:R-:W-:Y:S01]  /*1610*/  IMAD.HI.U32 R14, R9, R88, RZ ;  /* 0x00000058090e7227 */ /* 0x000fe200078e00ff */
[----:B------:R-:W-:-:S02]  /*1620*/  LOP3.LUT R95, R2, 0x78, RZ, 0xfc, !PT ;  /* 0x00000078025f7812 */ /* 0x000fc400078efcff */
[----:B------:R-:W-:Y:S01]  /*1630*/  STL [R1+0xb4], R132 ;  /* 0x0000b48401007387 */ /* 0x000fe20000100800 */
[----:B------:R-:W-:Y:S01]  /*1640*/  IMAD.HI.U32 R15, R9, R100, RZ ;  /* 0x00000064090f7227 */ /* 0x000fe200078e00ff */
[C---:B------:R-:W-:Y:S02]  /*1650*/  LOP3.LUT R93, R2.reuse, 0x7a, RZ, 0xfc, !PT ;  /* 0x0000007a025d7812 */ /* 0x040fe400078efcff */
[----:B------:R-:W-:Y:S01]  /*1660*/  STL [R1+0x234], R134 ;  /* 0x0002348601007387 */ /* 0x000fe20000100800 */
[C---:B------:R-:W-:Y:S01]  /*1670*/  IMAD R84, R5.reuse, R19, R84 ;  /* 0x0000001305547224 */ /* 0x040fe200078e0254 */
[----:B------:R-:W-:Y:S01]  /*1680*/  LOP3.LUT R89, R2, 0x7c, RZ, 0xfc, !PT ;  /* 0x0000007c02597812 */ /* 0x000fe200078efcff */
[----:B------:R-:W-:Y:S01]  /*1690*/  IMAD R96, R5, R21, R96 ;  /* 0x0000001505607224 */ /* 0x000fe200078e0260 */
[----:B------:R-:W-:Y:S01]  /*16a0*/  STL [R1+0x2c4], R136 ;  /* 0x0002c48801007387 */ /* 0x000fe20000100800 */
[----:B------:R-:W-:Y:S01]  /*16b0*/  IMAD.HI.U32 R19, R9, R94, RZ ;  /* 0x0000005e09137227 */ /* 0x000fe200078e00ff */
[----:B------:R-:W-:-:S02]  /*16c0*/  IABS R162, R103 ;  /* 0x0000006700a27213 */ /* 0x000fc40000000000 */
[----:B------:R-:W-:Y:S01]  /*16d0*/  STL [R1+0x2c0], R138 ;  /* 0x0002c08a01007387 */ /* 0x000fe20000100800 */
[----:B------:R-:W-:Y:S01]  /*16e0*/  IMAD.MOV R14, RZ, RZ, -R14 ;  /* 0x000000ffff0e7224 */ /* 0x000fe200078e0a0e */
[----:B------:R-:W-:Y:S01]  /*16f0*/  IABS R160, R105 ;  /* 0x0000006900a07213 */ /* 0x000fe20000000000 */
[----:B------:R-:W-:Y:S01]  /*1700*/  IMAD.HI.U32 R21, R9, R106, RZ ;  /* 0x0000006a09157227 */ /* 0x000fe200078e00ff */
[----:B------:R-:W-:Y:S01]  /*1710*/  STL [R1+0x2b8], R140 ;  /* 0x0002b88c01007387 */ /* 0x000fe20000100800 */
[----:B------:R-:W-:Y:S02]  /*1720*/  IABS R166, R99 ;  /* 0x0000006300a67213 */ /* 0x000fe40000000000 */
[----:B------:R-:W-:Y:S01]  /*1730*/  IMAD.MOV R15, RZ, RZ, -R15 ;  /* 0x000000ffff0f7224 */ /* 0x000fe200078e0a0f */
[----:B------:R-:W-:Y:S01]  /*1740*/  STL [R1+0x2b4], R141 ;  /* 0x0002b48d01007387 */ /* 0x000fe20000100800 */
[----:B------:R-:W-:Y:S01]  /*1750*/  IMAD.MOV R19, RZ, RZ, -R19 ;  /* 0x000000ffff137224 */ /* 0x000fe200078e0a13 */
[----:B------:R-:W-:Y:S01]  /*1760*/  IABS R168, R97 ;  /* 0x0000006100a87213 */ /* 0x000fe20000000000 */
[C---:B------:R-:W-:Y:S01]  /*1770*/  IMAD R88, R5.reuse, R14, R88 ;  /* 0x0000000e05587224 */ /* 0x040fe200078e0258 */
[----:B------:R-:W-:Y:S01]  /*1780*/  STL [R1+0x2b0], R139 ;  /* 0x0002b08b01007387 */ /* 0x000fe20000100800 */
[----:B------:R-:W-:Y:S01]  /*1790*/  IMAD.MOV R21, RZ, RZ, -R21 ;  /* 0x000000ffff157224 */ /* 0x000fe200078e0a15 */
[----:B------:R-:W-:Y:S01]  /*17a0*/  IABS R170, R95 ;  /* 0x0000005f00aa7213 */ /* 0x000fe20000000000 */
[----:B------:R-:W-:Y:S01]  /*17b0*/  IMAD R100, R5, R15, R100 ;  /* 0x0000000f05647224 */ /* 0x000fe200078e0264 */
[----:B------:R-:W-:Y:S01]  /*17c0*/  STL [R1+0x2ac], R137 ;  /* 0x0002ac8901007387 */ /* 0x000fe20000100800 */
[----:B------:R-:W-:Y:S01]  /*17d0*/  IMAD.HI.U32 R14, R9, R98, RZ ;  /* 0x00000062090e7227 */ /* 0x000fe200078e00ff */
[----:B------:R-:W-:-:S02]  /*17e0*/  IABS R172, R93 ;  /* 0x0000005d00ac7213 */ /* 0x000fc40000000000 */
[----:B------:R-:W-:Y:S01]  /*17f0*/  STL [R1+0x2a8], R135 ;  /* 0x0002a88701007387 */ /* 0x000fe20000100800 */
[----:B------:R-:W-:Y:S01]  /*1800*/  IMAD.HI.U32 R15, R9, R110, RZ ;  /* 0x0000006e090f7227 */ /* 0x000fe200078e00ff */
[----:B------:R-:W-:Y:S02]  /*1810*/  IABS R174, R89 ;  /* 0x0000005900ae7213 */ /* 0x000fe40000000000 */
[----:B------:R-:W-:Y:S01]  /*1820*/  STL [R1+0x2a4], R133 ;  /* 0x0002a48501007387 */ /* 0x000fe20000100800 */
[C---:B------:R-:W-:Y:S02]  /*1830*/  IMAD R94, R5.reuse, R19, R94 ;  /* 0x00000013055e7224 */ /* 0x040fe400078e025e */
[----:B------:R-:W-:Y:S01]  /*1840*/  IMAD R106, R5, R21, R106 ;  /* 0x00000015056a7224 */ /* 0x000fe200078e026a */
[----:B------:R-:W-:Y:S01]  /*1850*/  STL [R1+0x2a0], R131 ;  /* 0x0002a08301007387 */ /* 0x000fe20000100800 */
[----:B------:R-:W-:-:S03]  /*1860*/  IMAD.HI.U32 R19, R9, R104, RZ ;  /* 0x0000006809137227 */ /* 0x000fc600078e00ff */
[----:B------:R-:W-:Y:S01]  /*1870*/  STL [R1+0x29c], R129 ;  /* 0x00029c8101007387 */ /* 0x000fe20000100800 */
[----:B------:R-:W-:Y:S02]  /*1880*/  IMAD.MOV R14, RZ, RZ, -R14 ;  /* 0x000000ffff0e7224 */ /* 0x000fe400078e0a0e */
[----:B------:R-:W-:Y:S01]  /*1890*/  IMAD.HI.U32 R21, R9, R152, RZ ;  /* 0x0000009809157227 */ /* 0x000fe200078e00ff */
[----:B------:R-:W-:Y:S03]  /*18a0*/  STL [R1+0x298], R127 ;  /* 0x0002987f01007387 */ /* 0x000fe60000100800 */
[----:B------:R-:W-:Y:S01]  /*18b0*/  IMAD.MOV R15, RZ, RZ, -R15 ;  /* 0x000000ffff0f7224 */ /* 0x000fe200078e0a0f */
[----:B------:R-:W-:Y:S01]  /*18c0*/  STL [R1+0x294], R125 ;  /* 0x0002947d01007387 */ /* 0x000fe20000100800 */
[----:B------:R-:W-:Y:S02]  /*18d0*/  IMAD.MOV R19, RZ, RZ, -R19 ;  /* 0x000000ffff137224 */ /* 0x000fe400078e0a13 */
[----:B------:R-:W-:Y:S01]  /*18e0*/  IMAD R98, R5, R14, R98 ;  /* 0x0000000e05627224 */ /* 0x000fe200078e0262 */
[----:B------:R-:W-:Y:S01]  /*18f0*/  STL [R1+0x290], R123 ;  /* 0x0002907b01007387 */ /* 0x000fe20000100800 */
[----:B------:R-:W-:-:S02]  /*1900*/  IMAD.MOV R21, RZ, RZ, -R21 ;  /* 0x000000ffff157224 */ /* 0x000fc400078e0a15 */
[----:B------:R-:W-:Y:S01]  /*1910*/  IMAD R110, R5, R15, R110 ;  /* 0x0000000f056e7224 */ /* 0x000fe200078e026e */
[----:B------:R-:W-:Y:S01]  /*1920*/  STL [R1+0x28c], R121 ;  /* 0x00028c7901007387 */ /* 0x000fe20000100800 */
[----:B------:R-:W-:-:S03]  /*1930*/  IMAD.HI.U32 R14, R9, R108, RZ ;  /* 0x0000006c090e7227 */ /* 0x000fc600078e00ff */
[----:B------:R-:W-:Y:S01]  /*1940*/  STL [R1+0x288], R119 ;  /* 0x0002887701007387 */ /* 0x000fe20000100800 */
[----:B------:R-:W-:-:S03]  /*1950*/  IMAD.HI.U32 R15, R9, R158, RZ ;  /* 0x0000009e090f7227 */ /* 0x000fc600078e00ff */
[----:B------:R-:W-:Y:S01]  /*1960*/  STL [R1+0x284], R117 ;  /* 0x0002847501007387 */ /* 0x000fe20000100800 */
[C---:B------:R-:W-:Y:S02]  /*1970*/  IMAD R104, R5.reuse, R19, R104 ;  /* 0x0000001305687224 */ /* 0x040fe400078e0268 */
[----:B------:R-:W-:Y:S01]  /*1980*/  IMAD R152, R5, R21, R152 ;  /* 0x0000001505987224 */ /* 0x000fe200078e0298 */
[----:B------:R-:W-:Y:S01]  /*1990*/  STL [R1+0x280], R115 ;  /* 0x0002807301007387 */ /* 0x000fe20000100800 */
[----:B------:R-:W-:-:S03]  /*19a0*/  IMAD.HI.U32 R19, R9, R150, RZ ;  /* 0x0000009609137227 */ /* 0x000fc600078e00ff */
[----:B------:R-:W-:Y:S01]  /*19b0*/  STL [R1+0x278], R113 ;  /* 0x0002787101007387 */ /* 0x000fe20000100800 */
[----:B------:R-:W-:Y:S02]  /*19c0*/  IMAD.MOV R14, RZ, RZ, -R14 ;  /* 0x000000ffff0e7224 */ /* 0x000fe400078e0a0e */
[----:B------:R-:W-:Y:S01]  /*19d0*/  IMAD.MOV R21, RZ, RZ, -R15 ;  /* 0x000000ffff157224 */ /* 0x000fe200078e0a0f */
[----:B------:R-:W-:Y:S01]  /*19e0*/  STL [R1+0x26c], R111 ;  /* 0x00026c6f01007387 */ /* 0x000fe20000100800 */
[----:B------:R-:W-:-:S03]  /*19f0*/  IMAD.HI.U32 R15, R9, R164, RZ ;  /* 0x000000a4090f7227 */ /* 0x000fc600078e00ff */
[----:B------:R-:W-:Y:S01]  /*1a00*/  STL [R1+0x230], R109 ;  /* 0x0002306d01007387 */ /* 0x000fe20000100800 */
[----:B------:R-:W-:Y:S02]  /*1a10*/  IMAD.MOV R19, RZ, RZ, -R19 ;  /* 0x000000ffff137224 */ /* 0x000fe400078e0a13 */
[----:B------:R-:W-:Y:S01]  /*1a20*/  IMAD R108, R5, R14, R108 ;  /* 0x0000000e056c7224 */ /* 0x000fe200078e026c */
[----:B------:R-:W-:Y:S01]  /*1a30*/  STL [R1+0x22c], R107 ;  /* 0x00022c6b01007387 */ /* 0x000fe20000100800 */
[----:B------:R-:W-:-:S03]  /*1a40*/  IMAD.HI.U32 R14, R9, R154, RZ ;  /* 0x0000009a090e7227 */ /* 0x000fc600078e00ff */
[----:B------:R-:W-:Y:S01]  /*1a50*/  STL [R1+0x228], R105 ;  /* 0x0002286901007387 */ /* 0x000fe20000100800 */
[----:B------:R-:W-:Y:S02]  /*1a60*/  IMAD.MOV R15, RZ, RZ, -R15 ;  /* 0x000000ffff0f7224 */ /* 0x000fe400078e0a0f */
[C---:B------:R-:W-:Y:S01]  /*1a70*/  IMAD R150, R5.reuse, R19, R150 ;  /* 0x0000001305967224 */ /* 0x040fe200078e0296 */
[----:B------:R-:W-:Y:S01]  /*1a80*/  STL [R1+0x224], R103 ;  /* 0x0002246701007387 */ /* 0x000fe20000100800 */
[----:B------:R-:W-:Y:S02]  /*1a90*/  IMAD.MOV R19, RZ, RZ, -R14 ;  /* 0x000000ffff137224 */ /* 0x000fe400078e0a0e */
[----:B------:R-:W-:Y:S01]  /*1aa0*/  IMAD R164, R5, R15, R164 ;  /* 0x0000000f05a47224 */ /* 0x000fe200078e02a4 */
[----:B------:R-:W-:Y:S01]  /*1ab0*/  STL [R1+0x220], R101 ;  /* 0x0002206501007387 */ /* 0x000fe20000100800 */
[----:B------:R-:W-:-:S03]  /*1ac0*/  IMAD.HI.U32 R15, R9, R176, RZ ;  /* 0x000000b0090f7227 */ /* 0x000fc600078e00ff */
[----:B------:R-:W-:Y:S01]  /*1ad0*/  STL [R1+0x21c], R99 ;  /* 0x00021c6301007387 */ /* 0x000fe20000100800 */
[C---:B------:R-:W-:Y:S02]  /*1ae0*/  IMAD R154, R5.reuse, R19, R154 ;  /* 0x00000013059a7224 */ /* 0x040fe400078e029a */
[----:B------:R-:W-:Y:S01]  /*1af0*/  IMAD.MOV R19, RZ, RZ, -R15 ;  /* 0x000000ffff137224 */ /* 0x000fe200078e0a0f */
[----:B------:R-:W-:Y:S01]  /*1b00*/  STL [R1+0x208], R91 ;  /* 0x0002085b01007387 */ /* 0x000fe20000100800 */
[C---:B------:R-:W-:Y:S01]  /*1b10*/  IMAD R26, R5.reuse, R23, R30 ;  /* 0x00000017051a7224 */ /* 0x040fe200078e021e */
[----:B------:R-:W-:Y:S01]  /*1b20*/  IABS R30, R163 ;  /* 0x000000a3001e7213 */ /* 0x000fe20000000000 */
[----:B------:R-:W-:Y:S01]  /*1b30*/  IMAD R176, R5, R19, R176 ;  /* 0x0000001305b07224 */ /* 0x000fe200078e02b0 */
[----:B------:R-:W-:Y:S01]  /*1b40*/  STL [R1+0x218], R97 ;  /* 0x0002186101007387 */ /* 0x000fe20000100800 */
[----:B------:R-:W-:-:S03]  /*1b50*/  IMAD.HI.U32 R23, R9, R36, RZ ;  /* 0x0000002409177227 */ /* 0x000fc600078e00ff */
[----:B------:R-:W-:Y:S01]  /*1b60*/  ISETP.GT.U32.AND P2, PT, R5, R176, PT ;  /* 0x000000b00500720c */ /* 0x000fe20003f44070 */
[----:B------:R-:W-:Y:S01]  /*1b70*/  IMAD.HI.U32 R17, R9, R30, RZ ;  /* 0x0000001e09117227 */ /* 0x000fe200078e00ff */
[----:B------:R-:W-:Y:S03]  /*1b80*/  STL [R1+0x214], R95 ;  /* 0x0002145f01007387 */ /* 0x000fe60000100800 */
[----:B------:R-:W-:Y:S01]  /*1b90*/  IMAD.MOV R17, RZ, RZ, -R17 ;  /* 0x000000ffff117224 */ /* 0x000fe200078e0a11 */
[----:B------:R-:W-:Y:S01]  /*1ba0*/  STL [R1+0x210], R93 ;  /* 0x0002105d01007387 */ /* 0x000fe20000100800 */
[----:B------:R-:W-:Y:S01]  /*1bb0*/  @!P0 IMAD.IADD R10, R10, 0x1, -R5 ;  /* 0x000000010a0a8824 */ /* 0x000fe200078e0a05 */
[C---:B------:R-:W-:Y:S01]  /*1bc0*/  ISETP.GT.U32.AND P0, PT, R5.reuse, R18, PT ;  /* 0x000000120500720c */ /* 0x040fe20003f04070 */
[----:B------:R-:W-:Y:S01]  /*1bd0*/  IMAD.MOV R23, RZ, RZ, -R23 ;  /* 0x000000ffff177224 */ /* 0x000fe200078e0a17 */
[----:B------:R-:W-:Y:S01]  /*1be0*/  STL [R1+0x20c], R89 ;  /* 0x00020c5901007387 */ /* 0x000fe20000100800 */
[C---:B------:R-:W-:Y:S01]  /*1bf0*/  IMAD R30, R5.reuse, R17, R30 ;  /* 0x00000011051e7224 */ /* 0x040fe200078e021e */
[C---:B------:R-:W-:Y:S01]  /*1c00*/  ISETP.GT.U32.AND P6, PT, R5.reuse, R10, PT ;  /* 0x0000000a0500720c */ /* 0x040fe20003fc4070 */
[----:B------:R-:W-:-:S02]  /*1c10*/  IMAD R36, R5, R23, R36 ;  /* 0x0000001705247224 */ /* 0x000fc400078e0224 */
[--C-:B------:R-:W-:Y:S01]  /*1c20*/  @!P2 IMAD.IADD R176, R176, 0x1, -R5.reuse ;  /* 0x00000001b0b0a824 */ /* 0x100fe200078e0a05 */
[C---:B------:R-:W-:Y:S01]  /*1c30*/  ISETP.GT.U32.AND P2, PT, R5.reuse, R24, PT ;  /* 0x000000180500720c */ /* 0x040fe20003f44070 */
        /* <DEDUP_REMOVED lines=22> */
[----:B------:R-:W-:Y:S01]  /*1da0*/  @!P6 IMAD.IADD R26, R26, 0x1, -R5 ;  /* 0x000000011a1ae824 */ /* 0x000fe200078e0a05 */
[----:B------:R-:W-:Y:S01]  /*1db0*/  ISETP.GT.U32.AND P6, PT, R5, R12, PT ;  /* 0x0000000c0500720c */ /* 0x000fe20003fc4070 */
[----:B------:R-:W-:-:S04]  /*1dc0*/  IMAD.HI.U32 R17, R9, R40, RZ ;  /* 0x0000002809117227 */ /* 0x000fc800078e00ff */
        /* <DEDUP_REMOVED lines=8> */
[----:B------:R-:W-:Y:S02]  /*1e50*/  IMAD.MOV R17, RZ, RZ, -R17 ;  /* 0x000000ffff117224 */ /* 0x000fe400078e0a11 */
[----:B------:R-:W-:-:S04]  /*1e60*/  IMAD.HI.U32 R23, R9, R46, RZ ;  /* 0x0000002e09177227 */ /* 0x000fc800078e00ff */
[C---:B------:R-:W-:Y:S02]  /*1e70*/  IMAD R40, R5.reuse, R17, R40 ;  /* 0x0000001105287224 */ /* 0x040fe400078e0228 */
[----:B------:R-:W-:Y:S01]  /*1e80*/  @!P0 IMAD.IADD R20, R20, 0x1, -R5 ;  /* 0x0000000114148824 */ /* 0x000fe200078e0a05 */
[C---:B------:R-:W-:Y:S01]  /*1e90*/  ISETP.GT.U32.AND P0, PT, R5.reuse, R32, PT ;  /* 0x000000200500720c */ /* 0x040fe20003f04070 */
[----:B------:R-:W-:Y:S02]  /*1ea0*/  IMAD.MOV R23, RZ, RZ, -R23 ;  /* 0x000000ffff177224 */ /* 0x000fe400078e0a17 */
[--C-:B------:R-:W-:Y:S01]  /*1eb0*/  @!P3 IMAD.IADD R34, R34, 0x1, -R5.reuse ;  /* 0x000000012222b824 */ /* 0x100fe200078e0a05 */
[C---:B------:R-:W-:Y:S01]  /*1ec0*/  ISETP.GT.U32.AND P3, PT, R5.reuse, R22, PT ;  /* 0x000000160500720c */ /* 0x040fe20003f64070 */
[--C-:B------:R-:W-:Y:S01]  /*1ed0*/  @!P2 IMAD.IADD R26, R26, 0x1, -R5.reuse ;  /* 0x000000011a1aa824 */ /* 0x100fe200078e0a05 */
[C---:B------:R-:W-:Y:S01]  /*1ee0*/  ISETP.GT.U32.AND P2, PT, R5.reuse, R40, PT ;  /* 0x000000280500720c */ /* 0x040fe20003f44070 */
[--C-:B------:R-:W-:Y:S01]  /*1ef0*/  @!P5 IMAD.IADD R28, R28, 0x1, -R5.reuse ;  /* 0x000000011c1cd824 */ /* 0x100fe200078e0a05 */
[C---:B------:R-:W-:Y:S01]  /*1f00*/  ISETP.GT.U32.AND P5, PT, R5.reuse, R42, PT ;  /* 0x0000002a0500720c */ /* 0x040fe20003fa4070 */
[----:B------:R-:W-:Y:S01]  /*1f10*/  @!P4 IMAD.IADD R30, R30, 0x1, -R5 ;  /* 0x000000011e1ec824 */ /* 0x000fe200078e0a05 */
[C---:B------:R-:W-:Y:S01]  /*1f20*/  ISETP.GT.U32.AND P4, PT, R5.reuse, R44, PT ;  /* 0x0000002c0500720c */ /* 0x040fe20003f84070 */
[----:B------:R-:W-:-:S02]  /*1f30*/  IMAD R46, R5, R23, R46 ;  /* 0x00000017052e7224 */ /* 0x000fc400078e022e */
[----:B------:R-:W-:-:S04]  /*1f40*/  IMAD.HI.U32 R23, R9, R56, RZ ;  /* 0x0000003809177227 */ /* 0x000fc800078e00ff */
[--C-:B------:R-:W-:Y:S01]  /*1f50*/  @!P6 IMAD.IADD R12, R12, 0x1, -R5.reuse ;  /* 0x000000010c0ce824 */ /* 0x100fe200078e0a05 */
[C---:B------:R-:W-:Y:S01]  /*1f60*/  ISETP.GT.U32.AND P6, PT, R5.reuse, R34, PT ;  /* 0x000000220500720c */ /* 0x040fe20003fc4070 */
[----:B------:R-:W-:Y:S01]  /*1f70*/  @!P1 IMAD.IADD R38, R38, 0x1, -R5 ;  /* 0x0000000126269824 */ /* 0x000fe200078e0a05 */
[C---:B------:R-:W-:Y:S01]  /*1f80*/  ISETP.GT.U32.AND P1, PT, R5.reuse, R52, PT ;  /* 0x000000340500720c */ /* 0x040fe20003f24070 */
[----:B------:R-:W-:Y:S02]  /*1f90*/  IMAD.MOV R23, RZ, RZ, -R23 ;  /* 0x000000ffff177224 */ /* 0x000fe400078e0a17 */
[----:B------:R-:W-:Y:S01]  /*1fa0*/  @!P0 IMAD.IADD R32, R32, 0x1, -R5 ;  /* 0x0000000120208824 */ /* 0x000fe200078e0a05 */
[C---:B------:R-:W-:Y:S01]  /*1fb0*/  ISETP.GT.U32.AND P0, PT, R5.reuse, R46, PT ;  /* 0x0000002e0500720c */ /* 0x040fe20003f04070 */
[----:B------:R-:W-:Y:S02]  /*1fc0*/  IMAD R56, R5, R23, R56 ;  /* 0x0000001705387224 */ /* 0x000fe400078e0238 */
        /* <DEDUP_REMOVED lines=9> */
[----:B------:R-:W-:Y:S02]  /*2060*/  IMAD.MOV R17, RZ, RZ, -R17 ;  /* 0x000000ffff117224 */ /* 0x000fe400078e0a11 */
[----:B------:R-:W-:Y:S01]  /*2070*/  @!P1 IMAD.IADD R52, R52, 0x1, -R5 ;  /* 0x0000000134349824 */ /* 0x000fe200078e0a05 */
[C---:B------:R-:W-:Y:S01]  /*2080*/  ISETP.GT.U32.AND P1, PT, R5.reuse, R44, PT ;  /* 0x0000002c0500720c */ /* 0x040fe20003f24070 */
[----:B------:R-:W-:-:S02]  /*2090*/  IMAD R50, R5, R17, R50 ;  /* 0x0000001105327224 */ /* 0x000fc400078e0232 */
[----:B------:R-:W-:-:S04]  /*20a0*/  IMAD.HI.U32 R17, R9, R60, RZ ;  /* 0x0000003c09117227 */ /* 0x000fc800078e00ff */
[----:B------:R-:W-:Y:S02]  /*20b0*/  @!P0 IMAD.IADD R46, R46, 0x1, -R5 ;  /* 0x000000012e2e8824 */ /* 0x000fe400078e0a05 */
[----:B------:R-:W-:Y:S02]  /*20c0*/  IMAD.MOV R17, RZ, RZ, -R17 ;  /* 0x000000ffff117224 */ /* 0x000fe400078e0a11 */
[--C-:B------:R-:W-:Y:S01]  /*20d0*/  @!P2 IMAD.IADD R54, R54, 0x1, -R5.reuse ;  /* 0x000000013636a824 */ /* 0x100fe200078e0a05 */
[C---:B------:R-:W-:Y:S01]  /*20e0*/  ISETP.GT.U32.AND P2, PT, R5.reuse, R46, PT ;  /* 0x0000002e0500720c */ /* 0x040fe20003f44070 */
[--C-:B------:R-:W-:Y:S02]  /*20f0*/  @!P5 IMAD.IADD R56, R56, 0x1, -R5.reuse ;  /* 0x000000013838d824 */ /* 0x100fe400078e0a05 */
[C---:B------:R-:W-:Y:S02]  /*2100*/  IMAD R60, R5.reuse, R17, R60 ;  /* 0x00000011053c7224 */ /* 0x040fe400078e023c */
[--C-:B------:R-:W-:Y:S01]  /*2110*/  @!P6 IMAD.IADD R48, R48, 0x1, -R5.reuse ;  /* 0x000000013030e824 */ /* 0x100fe200078e0a05 */
[C---:B------:R-:W-:Y:S01]  /*2120*/  ISETP.GT.U32.AND P6, PT, R5.reuse, R40, PT ;  /* 0x000000280500720c */ /* 0x040fe20003fc4070 */
[--C-:B------:R-:W-:Y:S01]  /*2130*/  @!P1 IMAD.IADD R44, R44, 0x1, -R5.reuse ;  /* 0x000000012c2c9824 */ /* 0x100fe200078e0a05 */
[C---:B------:R-:W-:Y:S01]  /*2140*/  ISETP.GT.U32.AND P1, PT, R5.reuse, R56, PT ;  /* 0x000000380500720c */ /* 0x040fe20003f24070 */
[----:B------:R-:W-:Y:S01]  /*2150*/  @!P4 IMAD.IADD R58, R58, 0x1, -R5 ;  /* 0x000000013a3ac824 */ /* 0x000fe200078e0a05 */
[----:B------:R-:W-:Y:S01]  /*2160*/  ISETP.GT.U32.AND P0, PT, R5, R60, PT ;  /* 0x0000003c0500720c */ /* 0x000fe20003f04070 */
[----:B------:R-:W-:Y:S01]  /*2170*/  IMAD.HI.U32 R17, R9, R72, RZ ;  /* 0x0000004809117227 */ /* 0x000fe200078e00ff */
[----:B------:R-:W-:-:S03]  /*2180*/  ISETP.GT.U32.AND P5, PT, R5, R48, PT ;  /* 0x000000300500720c */ /* 0x000fc60003fa4070 */
[----:B------:R-:W-:Y:S01]  /*2190*/  @!P2 IMAD.IADD R46, R46, 0x1, -R5 ;  /* 0x000000012e2ea824 */ /* 0x000fe200078e0a05 */
[C---:B------:R-:W-:Y:S01]  /*21a0*/  ISETP.GT.U32.AND P2, PT, R5.reuse, R58, PT ;  /* 0x0000003a0500720c */ /* 0x040fe20003f44070 */
[----:B------:R-:W-:Y:S02]  /*21b0*/  IMAD.MOV R17, RZ, RZ, -R17 ;  /* 0x000000ffff117224 */ /* 0x000fe400078e0a11 */
[--C-:B------:R-:W-:Y:S02]  /*21c0*/  @!P6 IMAD.IADD R40, R40, 0x1, -R5.reuse ;  /* 0x000000012828e824 */ /* 0x100fe400078e0a05 */
[--C-:B------:R-:W-:Y:S01]  /*21d0*/  @!P1 IMAD.IADD R56, R56, 0x1, -R5.reuse ;  /* 0x0000000138389824 */ /* 0x100fe200078e0a05 */
[C---:B------:R-:W-:Y:S01]  /*21e0*/  ISETP.GT.U32.AND P1, PT, R5.reuse, R70, PT ;  /* 0x000000460500720c */ /* 0x040fe20003f24070 */
[--C-:B------:R-:W-:Y:S01]  /*21f0*/  @!P0 IMAD.IADD R60, R60, 0x1, -R5.reuse ;  /* 0x000000013c3c8824 */ /* 0x100fe200078e0a05 */
[C---:B------:R-:W-:Y:S01]  /*2200*/  ISETP.GT.U32.AND P0, PT, R5.reuse, R52, PT ;  /* 0x000000340500720c */ /* 0x040fe20003f04070 */
[--C-:B------:R-:W-:Y:S01]  /*2210*/  @!P5 IMAD.IADD R48, R48, 0x1, -R5.reuse ;  /* 0x000000013030d824 */ /* 0x100fe200078e0a05 */
[C---:B------:R-:W-:Y:S01]  /*2220*/  ISETP.GT.U32.AND P5, PT, R5.reuse, R62, PT ;  /* 0x0000003e0500720c */ /* 0x040fe20003fa4070 */
[C---:B------:R-:W-:Y:S01]  /*2230*/  IMAD R72, R5.reuse, R17, R72 ;  /* 0x0000001105487224 */ /* 0x040fe200078e0248 */
[----:B------:R-:W-:Y:S01]  /*2240*/  ISETP.GT.U32.AND P6, PT, R5, R60, PT ;  /* 0x0000003c0500720c */ /* 0x000fe20003fc4070 */
[----:B------:R-:W-:-:S02]  /*2250*/  @!P2 IMAD.IADD R58, R58, 0x1, -R5 ;  /* 0x000000013a3aa824 */ /* 0x000fc400078e0a05 */
[----:B------:R-:W-:Y:S01]  /*2260*/  IMAD.HI.U32 R17, R9, R82, RZ ;  /* 0x0000005209117227 */ /* 0x000fe200078e00ff */
[----:B------:R-:W-:-:S03]  /*2270*/  ISETP.GT.U32.AND P2, PT, R5, R72, PT ;  /* 0x000000480500720c */ /* 0x000fc60003f44070 */
[----:B------:R-:W-:Y:S01]  /*2280*/  @!P1 IMAD.IADD R70, R70, 0x1, -R5 ;  /* 0x0000000146469824 */ /* 0x000fe200078e0a05 */
[C---:B------:R-:W-:Y:S01]  /*2290*/  ISETP.GT.U32.AND P1, PT, R5.reuse, R80, PT ;  /* 0x000000500500720c */ /* 0x040fe20003f24070 */
[----:B------:R-:W-:Y:S02]  /*22a0*/  IMAD.MOV R17, RZ, RZ, -R17 ;  /* 0x000000ffff117224 */ /* 0x000fe400078e0a11 */
[--C-:B------:R-:W-:Y:S01]  /*22b0*/  @!P5 IMAD.IADD R62, R62, 0x1, -R5.reuse ;  /* 0x000000013e3ed824 */ /* 0x100fe200078e0a05 */
[C---:B------:R-:W-:Y:S01]  /*22c0*/  ISETP.GT.U32.AND P5, PT, R5.reuse, R74, PT ;  /* 0x0000004a0500720c */ /* 0x040fe20003fa4070 */
[C---:B------:R-:W-:Y:S02]  /*22d0*/  IMAD R82, R5.reuse, R17, R82 ;  /* 0x0000001105527224 */ /* 0x040fe400078e0252 */
        /* <DEDUP_REMOVED lines=20> */
[--C-:B------:R-:W-:Y:S01]  /*2420*/  @!P6 IMAD.IADD R84, R84, 0x1, -R5.reuse ;  /* 0x000000015454e824 */ /* 0x100fe200078e0a05 */
[C---:B------:R-:W-:Y:S01]  /*2430*/  ISETP.GT.U32.AND P6, PT, R5.reuse, R74, PT ;  /* 0x0000004a0500720c */ /* 0x040fe20003fc4070 */
[--C-:B------:R-:W-:Y:S02]  /*2440*/  @!P5 IMAD.IADD R86, R86, 0x1, -R5.reuse ;  /* 0x000000015656d824 */ /* 0x100fe400078e0a05 */
[--C-:B------:R-:W-:Y:S01]  /*2450*/  @!P3 IMAD.IADD R36, R36, 0x1, -R5.reuse ;  /* 0x000000012424b824 */ /* 0x100fe200078e0a05 */
[C---:B------:R-:W-:Y:S01]  /*2460*/  ISETP.GT.U32.AND P5, PT, R5.reuse, R84, PT ;  /* 0x000000540500720c */ /* 0x040fe20003fa4070 */
[----:B------:R-:W-:Y:S01]  /*2470*/  @!P1 IMAD.IADD R82, R82, 0x1, -R5 ;  /* 0x0000000152529824 */ /* 0x000fe200078e0a05 */
[C---:B------:R-:W-:Y:S01]  /*2480*/  ISETP.GT.U32.AND P1, PT, R5.reuse, R96, PT ;  /* 0x000000600500720c */ /* 0x040fe20003f24070 */
[----:B------:R-:W-:Y:S01]  /*2490*/  IMAD.MOV R17, RZ, RZ, -R17 ;  /* 0x000000ffff117224 */ /* 0x000fe200078e0a11 */
[----:B------:R-:W-:Y:S01]  /*24a0*/  ISETP.GT.U32.AND P3, PT, R5, R50, PT ;  /* 0x000000320500720c */ /* 0x000fe20003f64070 */
[----:B------:R-:W-:-:S04]  /*24b0*/  IMAD.HI.U32 R23, R9, R66, RZ ;  /* 0x0000004209177227 */ /* 0x000fc800078e00ff */
[--C-:B------:R-:W-:Y:S01]  /*24c0*/  @!P6 IMAD.IADD R74, R74, 0x1, -R5.reuse ;  /* 0x000000014a4ae824 */ /* 0x100fe200078e0a05 */
[C---:B------:R-:W-:Y:S01]  /*24d0*/  ISETP.GT.U32.AND P6, PT, R5.reuse, R88, PT ;  /* 0x000000580500720c */ /* 0x040fe20003fc4070 */
[C---:B------:R-:W-:Y:S02]  /*24e0*/  IMAD R102, R5.reuse, R17, R102 ;  /* 0x0000001105667224 */ /* 0x040fe400078e0266 */
[----:B------:R-:W-:Y:S01]  /*24f0*/  @!P5 IMAD.IADD R84, R84, 0x1, -R5 ;  /* 0x000000015454d824 */ /* 0x000fe200078e0a05 */
[----:B------:R-:W-:Y:S01]  /*2500*/  ISETP.GT.U32.AND P5, PT, R5, R98, PT ;  /* 0x000000620500720c */ /* 0x000fe20003fa4070 */
[----:B------:R-:W-:-:S04]  /*2510*/  IMAD.HI.U32 R17, R9, R148, RZ ;  /* 0x0000009409117227 */ /* 0x000fc800078e00ff */
        /* <DEDUP_REMOVED lines=8> */
[----:B------:R-:W-:Y:S01]  /*25a0*/  @!P5 IMAD.IADD R98, R98, 0x1, -R5 ;  /* 0x000000016262d824 */ /* 0x000fe200078e0a05 */
[C---:B------:R-:W-:Y:S01]  /*25b0*/  ISETP.GT.U32.AND P4, PT, R5.reuse, R50, PT ;  /* 0x000000320500720c */ /* 0x040fe20003f84070 */
[----:B------:R-:W-:Y:S01]  /*25c0*/  IMAD.MOV R23, RZ, RZ, -R23 ;  /* 0x000000ffff177224 */ /* 0x000fe200078e0a17 */
[C---:B------:R-:W-:Y:S01]  /*25d0*/  ISETP.GT.U32.AND P5, PT, R5.reuse, R148, PT ;  /* 0x000000940500720c */ /* 0x040fe20003fa4070 */
[----:B------:R-:W-:Y:S01]  /*25e0*/  @!P1 IMAD.IADD R110, R110, 0x1, -R5 ;  /* 0x000000016e6e9824 */ /* 0x000fe200078e0a05 */
[C---:B------:R-:W-:Y:S01]  /*25f0*/  ISETP.GT.U32.AND P1, PT, R5.reuse, R98, PT ;  /* 0x000000620500720c */ /* 0x040fe20003f24070 */
[----:B------:R-:W-:-:S02]  /*2600*/  IMAD R66, R5, R23, R66 ;  /* 0x0000001705427224 */ /* 0x000fc400078e0242 */
[--C-:B------:R-:W-:Y:S01]  /*2610*/  @!P3 IMAD.IADD R42, R42, 0x1, -R5.reuse ;  /* 0x000000012a2ab824 */ /* 0x100fe200078e0a05 */
[C---:B------:R-:W-:Y:S01]  /*2620*/  ISETP.GT.U32.AND P3, PT, R5.reuse, R54, PT ;  /* 0x000000360500720c */ /* 0x040fe20003f64070 */
[--C-:B------:R-:W-:Y:S01]  /*2630*/  @!P0 IMAD.IADD R52, R52, 0x1, -R5.reuse ;  /* 0x0000000134348824 */ /* 0x100fe200078e0a05 */
[C---:B------:R-:W-:Y:S01]  /*2640*/  ISETP.GT.U32.AND P0, PT, R5.reuse, R66, PT ;  /* 0x000000420500720c */ /* 0x040fe20003f04070 */
[--C-:B------:R-:W-:Y:S02]  /*2650*/  @!P6 IMAD.IADD R102, R102, 0x1, -R5.reuse ;  /* 0x000000016666e824 */ /* 0x100fe400078e0a05 */
[--C-:B------:R-:W-:Y:S01]  /*2660*/  @!P4 IMAD.IADD R50, R50, 0x1, -R5.reuse ;  /* 0x000000013232c824 */ /* 0x100fe200078e0a05 */
[C---:B------:R-:W-:Y:S01]  /*2670*/  ISETP.GT.U32.AND P4, PT, R5.reuse, R64, PT ;  /* 0x000000400500720c */ /* 0x040fe20003f84070 */
[--C-:B------:R-:W-:Y:S01]  /*2680*/  @!P5 IMAD.IADD R148, R148, 0x1, -R5.reuse ;  /* 0x000000019494d824 */ /* 0x100fe200078e0a05 */
[----:B------:R-:W-:Y:S01]  /*2690*/  ISETP.GT.U32.AND P5, PT, R5, R102, PT ;  /* 0x000000660500720c */ /* 0x000fe20003fa4070 */
[----:B------:R-:W-:-:S02]  /*26a0*/  @!P1 IMAD.IADD R98, R98, 0x1, -R5 ;  /* 0x0000000162629824 */ /* 0x000fc400078e0a05 */
[--C-:B------:R-:W-:Y:S01]  /*26b0*/  @!P2 IMAD.IADD R176, R176, 0x1, -R5.reuse ;  /* 0x00000001b0b0a824 */ /* 0x100fe200078e0a05 */
[C---:B------:R-:W-:Y:S01]  /*26c0*/  ISETP.GT.U32.AND P1, PT, R5.reuse, R148, PT ;  /* 0x000000940500720c */ /* 0x040fe20003f24070 */
[--C-:B------:R-:W-:Y:S01]  /*26d0*/  @!P3 IMAD.IADD R54, R54, 0x1, -R5.reuse ;  /* 0x000000013636b824 */ /* 0x100fe200078e0a05 */
[C---:B------:R-:W-:Y:S01]  /*26e0*/  ISETP.GT.U32.AND P3, PT, R5.reuse, R68, PT ;  /* 0x000000440500720c */ /* 0x040fe20003f64070 */
[--C-:B------:R-:W-:Y:S01]  /*26f0*/  @!P0 IMAD.IADD R66, R66, 0x1, -R5.reuse ;  /* 0x0000000142428824 */ /* 0x100fe200078e0a05 */
[----:B------:R-:W-:Y:S01]  /*2700*/  ISETP.GT.U32.AND P0, PT, R5, R76, PT ;  /* 0x0000004c0500720c */ /* 0x000fe20003f04070 */
[----:B------:R-:W-:Y:S01]  /*2710*/  IMAD R179, R13, 0x40, R190 ;  /* 0x000000400db37824 */ /* 0x000fe200078e02be */
[C---:B------:R-:W-:Y:S01]  /*2720*/  ISETP.GT.U32.AND P2, PT, R5.reuse, R86, PT ;  /* 0x000000560500720c */ /* 0x040fe20003f44070 */
[--C-:B------:R-:W-:Y:S02]  /*2730*/  @!P4 IMAD.IADD R64, R64, 0x1, -R5.reuse ;  /* 0x000000014040c824 */ /* 0x100fe400078e0a05 */
[--C-:B------:R-:W-:Y:S01]  /*2740*/  @!P5 IMAD.IADD R102, R102, 0x1, -R5.reuse ;  /* 0x000000016666d824 */ /* 0x100fe200078e0a05 */
[C---:B------:R-:W-:Y:S01]  /*2750*/  ISETP.GT.U32.AND P5, PT, R5.reuse, R152, PT ;  /* 0x000000980500720c */ /* 0x040fe20003fa4070 */
[----:B------:R-:W-:Y:S01]  /*2760*/  STL [R1+0x148], R179 ;  /* 0x000148b301007387 */ /* 0x000fe20000100800 */
[C---:B------:R-:W-:Y:S01]  /*2770*/  ISETP.GT.U32.AND P4, PT, R5.reuse, R64, PT ;  /* 0x000000400500720c */ /* 0x040fe20003f84070 */
[--C-:B------:R-:W-:Y:S01]  /*2780*/  @!P1 IMAD.IADD R148, R148, 0x1, -R5.reuse ;  /* 0x0000000194949824 */ /* 0x100fe200078e0a05 */
[C---:B------:R-:W-:Y:S01]  /*2790*/  ISETP.GT.U32.AND P1, PT, R5.reuse, R164, PT ;  /* 0x000000a40500720c */ /* 0x040fe20003f24070 */
[--C-:B------:R-:W-:Y:S01]  /*27a0*/  @!P3 IMAD.IADD R68, R68, 0x1, -R5.reuse ;  /* 0x000000014444b824 */ /* 0x100fe200078e0a05 */
[C---:B------:R-:W-:Y:S01]  /*27b0*/  ISETP.GT.U32.AND P3, PT, R5.reuse, R78, PT ;  /* 0x0000004e0500720c */ /* 0x040fe20003f64070 */
[--C-:B------:R-:W-:Y:S01]  /*27c0*/  @!P0 IMAD.IADD R76, R76, 0x1, -R5.reuse ;  /* 0x000000014c4c8824 */ /* 0x100fe200078e0a05 */
[----:B------:R1:W-:Y:S01]  /*27d0*/  STL [R1+0x2d0], R2 ;  /* 0x0002d00201007387 */ /* 0x0003e20000100800 */
[----:B------:R-:W-:Y:S01]  /*27e0*/  @!P2 IMAD.IADD R86, R86, 0x1, -R5 ;  /* 0x000000015656a824 */ /* 0x000fe200078e0a05 */
[----:B------:R-:W-:Y:S01]  /*27f0*/  ISETP.GT.U32.AND P0, PT, R5, R68, PT ;  /* 0x000000440500720c */ /* 0x000fe20003f04070 */
[----:B------:R-:W-:Y:S01]  /*2800*/  IMAD.HI.U32 R14, R9, R162, RZ ;  /* 0x000000a2090e7227 */ /* 0x000fe200078e00ff */
[----:B------:R2:W-:Y:S01]  /*2810*/  STL [R1+0x2d4], R157 ;  /* 0x0002d49d01007387 */ /* 0x0005e20000100800 */
[----:B------:R-:W-:-:S02]  /*2820*/  ISETP.GT.U32.AND P2, PT, R5, R100, PT ;  /* 0x000000640500720c */ /* 0x000fc40003f44070 */
[--C-:B------:R-:W-:Y:S02]  /*2830*/  @!P5 IMAD.IADD R152, R152, 0x1, -R5.reuse ;  /* 0x000000019898d824 */ /* 0x100fe400078e0a05 */
[--C-:B------:R-:W-:Y:S01]  /*2840*/  @!P4 IMAD.IADD R64, R64, 0x1, -R5.reuse ;  /* 0x000000014040c824 */ /* 0x100fe200078e0a05 */
[C---:B------:R-:W-:Y:S01]  /*2850*/  ISETP.GT.U32.AND P4, PT, R5.reuse, R66, PT ;  /* 0x000000420500720c */ /* 0x040fe20003f84070 */
[--C-:B------:R-:W-:Y:S01]  /*2860*/  @!P1 IMAD.IADD R164, R164, 0x1, -R5.reuse ;  /* 0x00000001a4a49824 */ /* 0x100fe200078e0a05 */
[C---:B------:R-:W-:Y:S01]  /*2870*/  ISETP.GT.U32.AND P1, PT, R5.reuse, R152, PT ;  /* 0x000000980500720c */ /* 0x040fe20003f24070 */
[--C-:B------:R-:W-:Y:S01]  /*2880*/  @!P3 IMAD.IADD R78, R78, 0x1, -R5.reuse ;  /* 0x000000014e4eb824 */ /* 0x100fe200078e0a05 */
[----:B------:R-:W-:Y:S01]  /*2890*/  ISETP.GT.U32.AND P3, PT, R5, R70, PT ;  /* 0x000000460500720c */ /* 0x000fe20003f64070 */
[----:B------:R-:W-:Y:S02]  /*28a0*/  @!P0 IMAD.IADD R68, R68, 0x1, -R5 ;  /* 0x0000000144448824 */ /* 0x000fe400078e0a05 */
[----:B------:R-:W-:Y:S01]  /*28b0*/  IMAD.HI.U32 R17, R9, R160, RZ ;  /* 0x000000a009117227 */ /* 0x000fe200078e00ff */
[----:B------:R-:W-:-:S03]  /*28c0*/  ISETP.GT.U32.AND P0, PT, R5, R78, PT ;  /* 0x0000004e0500720c */ /* 0x000fc60003f04070 */
        /* <DEDUP_REMOVED lines=8> */
[----:B------:R-:W-:Y:S02]  /*2950*/  IMAD.MOV R14, RZ, RZ, -R14 ;  /* 0x000000ffff0e7224 */ /* 0x000fe400078e0a0e */
[----:B------:R-:W-:Y:S01]  /*2960*/  @!P0 IMAD.IADD R78, R78, 0x1, -R5 ;  /* 0x000000014e4e8824 */ /* 0x000fe200078e0a05 */
[C---:B------:R-:W-:Y:S01]  /*2970*/  ISETP.GT.U32.AND P0, PT, R5.reuse, R92, PT ;  /* 0x0000005c0500720c */ /* 0x040fe20003f04070 */
[----:B------:R-:W-:-:S02]  /*2980*/  IMAD R158, R5, R21, R158 ;  /* 0x00000015059e7224 */ /* 0x000fc400078e029e */
[--C-:B------:R-:W-:Y:S01]  /*2990*/  @!P2 IMAD.IADD R88, R88, 0x1, -R5.reuse ;  /* 0x000000015858a824 */ /* 0x100fe200078e0a05 */
[C---:B------:R-:W-:Y:S01]  /*29a0*/  ISETP.GT.U32.AND P2, PT, R5.reuse, R100, PT ;  /* 0x000000640500720c */ /* 0x040fe20003f44070 */
[--C-:B------:R-:W-:Y:S01]  /*29b0*/  @!P4 IMAD.IADD R76, R76, 0x1, -R5.reuse ;  /* 0x000000014c4cc824 */ /* 0x100fe200078e0a05 */
[C---:B------:R-:W-:Y:S01]  /*29c0*/  ISETP.GT.U32.AND P4, PT, R5.reuse, R90, PT ;  /* 0x0000005a0500720c */ /* 0x040fe20003f84070 */
[--C-:B------:R-:W-:Y:S01]  /*29d0*/  @!P1 IMAD.IADD R164, R164, 0x1, -R5.reuse ;  /* 0x00000001a4a49824 */ /* 0x100fe200078e0a05 */
[----:B------:R-:W-:Y:S01]  /*29e0*/  ISETP.GE.AND P1, PT, R2, RZ, PT ;  /* 0x000000ff0200720c */ /* 0x000fe20003f26270 */
[----:B------:R-:W-:Y:S01]  /*29f0*/  @!P3 IMAD.IADD R80, R80, 0x1, -R5 ;  /* 0x000000015050b824 */ /* 0x000fe200078e0a05 */
[----:B-1----:R-:W3:Y:S01]  /*2a00*/  LDL R2, [R1+0x148] ;  /* 0x0001480001027983 */ /* 0x002ee20000100800 */
[C---:B------:R-:W-:Y:S01]  /*2a10*/  ISETP.GT.U32.AND P3, PT, R5.reuse, R94, PT ;  /* 0x0000005e0500720c */ /* 0x040fe20003f64070 */
[----:B------:R-:W-:Y:S02]  /*2a20*/  IMAD.MOV R17, RZ, RZ, -R17 ;  /* 0x000000ffff117224 */ /* 0x000fe400078e0a11 */
[----:B------:R-:W-:Y:S01]  /*2a30*/  @!P0 IMAD.IADD R92, R92, 0x1, -R5 ;  /* 0x000000015c5c8824 */ /* 0x000fe200078e0a05 */
[C---:B------:R-:W-:Y:S01]  /*2a40*/  ISETP.GT.U32.AND P0, PT, R5.reuse, R106, PT ;  /* 0x0000006a0500720c */ /* 0x040fe20003f04070 */
[----:B------:R-:W-:-:S02]  /*2a50*/  IMAD R162, R5, R14, R162 ;  /* 0x0000000e05a27224 */ /* 0x000fc400078e02a2 */
[--C-:B------:R-:W-:Y:S01]  /*2a60*/  @!P2 IMAD.IADD R100, R100, 0x1, -R5.reuse ;  /* 0x000000016464a824 */ /* 0x100fe200078e0a05 */
[C---:B------:R-:W-:Y:S01]  /*2a70*/  ISETP.GT.U32.AND P2, PT, R5.reuse, R150, PT ;  /* 0x000000960500720c */ /* 0x040fe20003f44070 */
[----:B------:R-:W-:Y:S01]  /*2a80*/  @!P4 IMAD.IADD R90, R90, 0x1, -R5 ;  /* 0x000000015a5ac824 */ /* 0x000fe200078e0a05 */
[----:B------:R-:W-:Y:S01]  /*2a90*/  ISETP.GT.U32.AND P4, PT, R5, R104, PT ;  /* 0x000000680500720c */ /* 0x000fe20003f84070 */
[----:B------:R-:W-:-:S03]  /*2aa0*/  IMAD.HI.U32 R14, R9, R166, RZ ;  /* 0x000000a6090e7227 */ /* 0x000fc600078e00ff */
[C---:B------:R-:W-:Y:S01]  /*2ab0*/  ISETP.GT.U32.AND P6, PT, R5.reuse, R90, PT ;  /* 0x0000005a0500720c */ /* 0x040fe20003fc4070 */
[--C-:B------:R-:W-:Y:S01]  /*2ac0*/  @!P3 IMAD.IADD R94, R94, 0x1, -R5.reuse ;  /* 0x000000015e5eb824 */ /* 0x100fe200078e0a05 */
[C---:B------:R-:W-:Y:S01]  /*2ad0*/  ISETP.GT.U32.AND P3, PT, R5.reuse, R108, PT ;  /* 0x0000006c0500720c */ /* 0x040fe20003f64070 */
[--C-:B------:R-:W-:Y:S02]  /*2ae0*/  @!P0 IMAD.IADD R106, R106, 0x1, -R5.reuse ;  /* 0x000000016a6a8824 */ /* 0x100fe400078e0a05 */
[C---:B------:R-:W-:Y:S01]  /*2af0*/  IMAD R160, R5.reuse, R17, R160 ;  /* 0x0000001105a07224 */ /* 0x040fe200078e02a0 */
[C---:B------:R-:W-:Y:S01]  /*2b00*/  ISETP.GT.U32.AND P0, PT, R5.reuse, R94, PT ;  /* 0x0000005e0500720c */ /* 0x040fe20003f04070 */
[----:B------:R-:W-:Y:S02]  /*2b10*/  IMAD.MOV R17, RZ, RZ, -R14 ;  /* 0x000000ffff117224 */ /* 0x000fe400078e0a0e */
        /* <DEDUP_REMOVED lines=12> */
[----:B------:R-:W-:Y:S02]  /*2be0*/  IMAD.MOV R14, RZ, RZ, -R14 ;  /* 0x000000ffff0e7224 */ /* 0x000fe400078e0a0e */
[--C-:B------:R-:W-:Y:S01]  /*2bf0*/  @!P3 IMAD.IADD R96, R96, 0x1, -R5.reuse ;  /* 0x000000016060b824 */ /* 0x100fe200078e0a05 */
[C---:B------:R-:W-:Y:S01]  /*2c00*/  ISETP.GT.U32.AND P3, PT, R5.reuse, R108, PT ;  /* 0x0000006c0500720c */ /* 0x040fe20003f64070 */
[--C-:B------:R-:W-:Y:S02]  /*2c10*/  @!P2 IMAD.IADD R150, R150, 0x1, -R5.reuse ;  /* 0x000000019696a824 */ /* 0x100fe400078e0a05 */
[----:B------:R-:W-:Y:S01]  /*2c20*/  @!P0 IMAD.IADD R106, R106, 0x1, -R5 ;  /* 0x000000016a6a8824 */ /* 0x000fe200078e0a05 */
[C---:B------:R-:W-:Y:S01]  /*2c30*/  ISETP.GT.U32.AND P0, PT, R5.reuse, R158, PT ;  /* 0x0000009e0500720c */ /* 0x040fe20003f04070 */
[----:B------:R-:W-:-:S02]  /*2c40*/  IMAD R166, R5, R17, R166 ;  /* 0x0000001105a67224 */ /* 0x000fc400078e02a6 */
[----:B------:R-:W-:-:S03]  /*2c50*/  IMAD.HI.U32 R17, R9, R172, RZ ;  /* 0x000000ac09117227 */ /* 0x000fc600078e00ff */
[C---:B------:R-:W-:Y:S01]  /*2c60*/  ISETP.GT.U32.AND P2, PT, R5.reuse, R166, PT ;  /* 0x000000a60500720c */ /* 0x040fe20003f44070 */
[--C-:B------:R-:W-:Y:S01]  /*2c70*/  @!P4 IMAD.IADD R104, R104, 0x1, -R5.reuse ;  /* 0x000000016868c824 */ /* 0x100fe200078e0a05 */
[C---:B------:R-:W-:Y:S01]  /*2c80*/  ISETP.GT.U32.AND P4, PT, R5.reuse, R154, PT ;  /* 0x0000009a0500720c */ /* 0x040fe20003f84070 */
[----:B------:R-:W-:Y:S01]  /*2c90*/  @!P3 IMAD.IADD R108, R108, 0x1, -R5 ;  /* 0x000000016c6cb824 */ /* 0x000fe200078e0a05 */
[C---:B------:R-:W-:Y:S01]  /*2ca0*/  ISETP.GT.U32.AND P3, PT, R5.reuse, R160, PT ;  /* 0x000000a00500720c */ /* 0x040fe20003f64070 */
[----:B------:R-:W-:Y:S02]  /*2cb0*/  IMAD.MOV R15, RZ, RZ, -R15 ;  /* 0x000000ffff0f7224 */ /* 0x000fe400078e0a0f */
[C---:B------:R-:W-:Y:S01]  /*2cc0*/  IMAD R168, R5.reuse, R14, R168 ;  /* 0x0000000e05a87224 */ /* 0x040fe200078e02a8 */
[----:B------:R-:W-:Y:S01]  /*2cd0*/  IABS R14, R179 ;  /* 0x000000b3000e7213 */ /* 0x000fe20000000000 */
[----:B------:R-:W-:Y:S01]  /*2ce0*/  @!P0 IMAD.IADD R158, R158, 0x1, -R5 ;  /* 0x000000019e9e8824 */ /* 0x000fe200078e0a05 */
[C---:B------:R-:W-:Y:S01]  /*2cf0*/  ISETP.GT.U32.AND P0, PT, R5.reuse, R150, PT ;  /* 0x000000960500720c */ /* 0x040fe20003f04070 */
[----:B------:R-:W-:Y:S01]  /*2d00*/  IMAD.MOV R17, RZ, RZ, -R17 ;  /* 0x000000ffff117224 */ /* 0x000fe200078e0a11 */
[C---:B------:R-:W-:Y:S01]  /*2d10*/  ISETP.GT.U32.AND P5, PT, R5.reuse, R168, PT ;  /* 0x000000a80500720c */ /* 0x040fe20003fa4070 */
[----:B------:R-:W-:-:S02]  /*2d20*/  IMAD R170, R5, R15, R170 ;  /* 0x0000000f05aa7224 */ /* 0x000fc400078e02aa */
[----:B------:R-:W-:Y:S01]  /*2d30*/  @!P6 IMAD.IADD R110, R110, 0x1, -R5 ;  /* 0x000000016e6ee824 */ /* 0x000fe200078e0a05 */
[C---:B------:R-:W-:Y:S01]  /*2d40*/  ISETP.GT.U32.AND P6, PT, R5.reuse, R162, PT ;  /* 0x000000a20500720c */ /* 0x040fe20003fc4070 */
[----:B------:R-:W-:Y:S02]  /*2d50*/  IMAD R172, R5, R17, R172 ;  /* 0x0000001105ac7224 */ /* 0x000fe400078e02ac */
[----:B------:R-:W-:-:S04]  /*2d60*/  IMAD.HI.U32 R9, R9, R174, RZ ;  /* 0x000000ae09097227 */ /* 0x000fc800078e00ff */
[----:B------:R-:W-:Y:S01]  /*2d70*/  @!P4 IMAD.IADD R154, R154, 0x1, -R5 ;  /* 0x000000019a9ac824 */ /* 0x000fe200078e0a05 */
[----:B------:R-:W-:Y:S01]  /*2d80*/  ISETP.GT.U32.AND P4, PT, R5, R170, PT ;  /* 0x000000aa0500720c */ /* 0x000fe20003f84070 */
[----:B------:R-:W-:-:S04]  /*2d90*/  IMAD.HI.U32 R11, R11, R14, RZ ;  /* 0x0000000e0b0b7227 */ /* 0x000fc800078e00ff */
[----:B------:R-:W-:Y:S02]  /*2da0*/  IMAD.MOV R9, RZ, RZ, -R9 ;  /* 0x000000ffff097224 */ /* 0x000fe400078e0a09 */
[----:B------:R-:W-:Y:S01]  /*2db0*/  @!P3 IMAD.IADD R160, R160, 0x1, -R5 ;  /* 0x00000001a0a0b824 */ /* 0x000fe200078e0a05 */
[C---:B------:R-:W-:Y:S01]  /*2dc0*/  ISETP.GT.U32.AND P3, PT, R5.reuse, R172, PT ;  /* 0x000000ac0500720c */ /* 0x040fe20003f64070 */
[----:B------:R-:W-:Y:S02]  /*2dd0*/  IMAD.MOV R11, RZ, RZ, -R11 ;  /* 0x000000ffff0b7224 */ /* 0x000fe400078e0a0b */
[C---:B------:R-:W-:Y:S02]  /*2de0*/  IMAD R174, R5.reuse, R9, R174 ;  /* 0x0000000905ae7224 */ /* 0x040fe400078e02ae */
[----:B------:R-:W-:Y:S01]  /*2df0*/  @!P0 IMAD.IADD R150, R150, 0x1, -R5 ;  /* 0x0000000196968824 */ /* 0x000fe200078e0a05 */
[----:B------:R-:W-:Y:S01]  /*2e00*/  ISETP.GT.U32.AND P0, PT, R5, R160, PT ;  /* 0x000000a00500720c */ /* 0x000fe20003f04070 */
[----:B------:R-:W-:-:S02]  /*2e10*/  IMAD R14, R7, R11, R14 ;  /* 0x0000000b070e7224 */ /* 0x000fc400078e020e */
[--C-:B------:R-:W-:Y:S01]  /*2e20*/  @!P5 IMAD.IADD R168, R168, 0x1, -R5.reuse ;  /* 0x00000001a8a8d824 */ /* 0x100fe200078e0a05 */
[C---:B------:R-:W-:Y:S01]  /*2e30*/  ISETP.GT.U32.AND P5, PT, R5.reuse, R158, PT ;  /* 0x0000009e0500720c */ /* 0x040fe20003fa4070 */
[--C-:B------:R-:W-:Y:S01]  /*2e40*/  @!P6 IMAD.IADD R162, R162, 0x1, -R5.reuse ;  /* 0x00000001a2a2e824 */ /* 0x100fe200078e0a05 */
[----:B------:R-:W-:Y:S01]  /*2e50*/  ISETP.GT.U32.AND P6, PT, R5, R174, PT ;  /* 0x000000ae0500720c */ /* 0x000fe20003fc4070 */
[--C-:B------:R-:W-:Y:S01]  /*2e60*/  @!P4 IMAD.IADD R170, R170, 0x1, -R5.reuse ;  /* 0x00000001aaaac824 */ /* 0x100fe200078e0a05 */
[----:B------:R-:W-:Y:S01]  /*2e70*/  ISETP.GT.U32.AND P4, PT, R7, R14, PT ;  /* 0x0000000e0700720c */ /* 0x000fe20003f84070 */
[--C-:B------:R-:W-:Y:S01]  /*2e80*/  @!P2 IMAD.IADD R166, R166, 0x1, -R5.reuse ;  /* 0x00000001a6a6a824 */ /* 0x100fe200078e0a05 */
[C---:B------:R-:W-:Y:S01]  /*2e90*/  ISETP.GT.U32.AND P2, PT, R5.reuse, R154, PT ;  /* 0x0000009a0500720c */ /* 0x040fe20003f44070 */
[--C-:B------:R-:W-:Y:S01]  /*2ea0*/  @!P3 IMAD.IADD R172, R172, 0x1, -R5.reuse ;  /* 0x00000001acacb824 */ /* 0x100fe200078e0a05 */
[----:B------:R-:W-:Y:S01]  /*2eb0*/  ISETP.GT.U32.AND P3, PT, R5, R162, PT ;  /* 0x000000a20500720c */ /* 0x000fe20003f64070 */
[----:B------:R-:W-:-:S02]  /*2ec0*/  @!P0 IMAD.IADD R160, R160, 0x1, -R5 ;  /* 0x00000001a0a08824 */ /* 0x000fc400078e0a05 */
[----:B------:R-:W-:Y:S01]  /*2ed0*/  @!P1 IMAD.MOV R10, RZ, RZ, -R10 ;  /* 0x000000ffff0a9224 */ /* 0x000fe200078e0a0a */
[C---:B------:R-:W-:Y:S01]  /*2ee0*/  ISETP.GT.U32.AND P0, PT, R5.reuse, R172, PT ;  /* 0x000000ac0500720c */ /* 0x040fe20003f04070 */
[--C-:B------:R-:W-:Y:S01]  /*2ef0*/  @!P5 IMAD.IADD R158, R158, 0x1, -R5.reuse ;  /* 0x000000019e9ed824 */ /* 0x100fe200078e0a05 */
[----:B------:R-:W-:Y:S01]  /*2f00*/  ISETP.GT.U32.AND P5, PT, R5, R168, PT ;  /* 0x000000a80500720c */ /* 0x000fe20003fa4070 */
[----:B------:R-:W-:Y:S01]  /*2f10*/  @!P6 IMAD.IADD R174, R174, 0x1, -R5 ;  /* 0x00000001aeaee824 */ /* 0x000fe200078e0a05 */
[----:B------:R-:W-:Y:S01]  /*2f20*/  ISETP.GE.AND P1, PT, R167, RZ, PT ;  /* 0x000000ffa700720c */ /* 0x000fe20003f26270 */
[----:B------:R-:W-:Y:S01]  /*2f30*/  @!P4 IMAD.IADD R14, R14, 0x1, -R7 ;  /* 0x000000010e0ec824 */ /* 0x000fe200078e0a07 */
[C---:B------:R-:W-:Y:S01]  /*2f40*/  ISETP.GT.U32.AND P6, PT, R5.reuse, R170, PT ;  /* 0x000000aa0500720c */ /* 0x040fe20003fc4070 */
[--C-:B------:R-:W-:Y:S01]  /*2f50*/  @!P2 IMAD.IADD R154, R154, 0x1, -R5.reuse ;  /* 0x000000019a9aa824 */ /* 0x100fe200078e0a05 */
[C---:B------:R-:W-:Y:S01]  /*2f60*/  ISETP.GT.U32.AND P2, PT, R5.reuse, R166, PT ;  /* 0x000000a60500720c */ /* 0x040fe20003f44070 */
[--C-:B------:R-:W-:Y:S01]  /*2f70*/  @!P3 IMAD.IADD R162, R162, 0x1, -R5.reuse ;  /* 0x00000001a2a2b824 */ /* 0x100fe200078e0a05 */
[----:B------:R-:W-:Y:S01]  /*2f80*/  ISETP.GT.U32.AND P4, PT, R5, R174, PT ;  /* 0x000000ae0500720c */ /* 0x000fe20003f84070 */
[----:B------:R-:W-:Y:S01]  /*2f90*/  IMAD.SHL.U32 R9, R3, 0x10, RZ ;  /* 0x0000001003097824 */ /* 0x000fe200078e00ff */
[----:B------:R-:W-:Y:S01]  /*2fa0*/  ISETP.GT.U32.AND P3, PT, R7, R14, PT ;  /* 0x0000000e0700720c */ /* 0x000fe20003f64070 */
[--C-:B------:R-:W-:Y:S01]  /*2fb0*/  @!P0 IMAD.IADD R172, R172, 0x1, -R5.reuse ;  /* 0x00000001acac8824 */ /* 0x100fe200078e0a05 */
[----:B------:R-:W-:Y:S01]  /*2fc0*/  ISETP.GE.AND P0, PT, R177, RZ, PT ;  /* 0x000000ffb100720c */ /* 0x000fe20003f06270 */
[--C-:B------:R-:W-:Y:S01]  /*2fd0*/  @!P5 IMAD.IADD R168, R168, 0x1, -R5.reuse ;  /* 0x00000001a8a8d824 */ /* 0x100fe200078e0a05 */
[----:B------:R-:W-:Y:S01]  /*2fe0*/  ISETP.GE.AND P5, PT, R178, RZ, PT ;  /* 0x000000ffb200720c */ /* 0x000fe20003fa6270 */
[----:B------:R-:W-:Y:S01]  /*2ff0*/  @!P1 IMAD.MOV R26, RZ, RZ, -R26 ;  /* 0x000000ffff1a9224 */ /* 0x000fe200078e0a1a */
[----:B------:R-:W-:Y:S01]  /*3000*/  ISETP.GE.AND P1, PT, R153, RZ, PT ;  /* 0x000000ff9900720c */ /* 0x000fe20003f26270 */
[----:B------:R-:W-:Y:S01]  /*3010*/  IMAD.SHL.U32 R11, R3, 0x200, RZ ;  /* 0x00000200030b7824 */ /* 0x000fe200078e00ff */
[----:B------:R-:W-:Y:S01]  /*3020*/  LOP3.LUT R9, R9, 0x70, RZ, 0xc0, !PT ;  /* 0x0000007009097812 */ /* 0x000fe200078ec0ff */
[--C-:B------:R-:W-:Y:S01]  /*3030*/  @!P2 IMAD.IADD R166, R166, 0x1, -R5.reuse ;  /* 0x00000001a6a6a824 */ /* 0x100fe200078e0a05 */
[----:B------:R-:W-:Y:S01]  /*3040*/  ISETP.GE.AND P2, PT, R171, RZ, PT ;  /* 0x000000ffab00720c */ /* 0x000fe20003f46270 */
[----:B------:R-:W-:Y:S01]  /*3050*/  @!P4 IMAD.IADD R174, R174, 0x1, -R5 ;  /* 0x00000001aeaec824 */ /* 0x000fe200078e0a05 */
[----:B------:R-:W-:Y:S01]  /*3060*/  ISETP.GE.AND P4, PT, R175, RZ, PT ;  /* 0x000000ffaf00720c */ /* 0x000fe20003f86270 */
[----:B------:R-:W-:Y:S01]  /*3070*/  @!P3 IMAD.IADD R14, R14, 0x1, -R7 ;  /* 0x000000010e0eb824 */ /* 0x000fe200078e0a07 */
[----:B------:R-:W-:Y:S01]  /*3080*/  ISETP.GE.AND P3, PT, R173, RZ, PT ;  /* 0x000000ffad00720c */ /* 0x000fe20003f66270 */
[----:B------:R-:W-:Y:S01]  /*3090*/  @!P0 IMAD.MOV R16, RZ, RZ, -R16 ;  /* 0x000000ffff108224 */ /* 0x000fe200078e0a10 */
[----:B------:R-:W-:Y:S01]  /*30a0*/  ISETP.GE.AND P0, PT, R165, RZ, PT ;  /* 0x000000ffa500720c */ /* 0x000fe20003f06270 */
[----:B------:R-:W-:Y:S01]  /*30b0*/  @!P5 IMAD.MOV R12, RZ, RZ, -R12 ;  /* 0x000000ffff0cd224 */ /* 0x000fe200078e0a0c */
[----:B------:R-:W-:Y:S01]  /*30c0*/  ISETP.GE.AND P5, PT, R161, RZ, PT ;  /* 0x000000ffa100720c */ /* 0x000fe20003fa6270 */
[----:B------:R-:W-:Y:S01]  /*30d0*/  @!P1 IMAD.MOV R38, RZ, RZ, -R38 ;  /* 0x000000ffff269224 */ /* 0x000fe200078e0a26 */
[----:B------:R-:W-:Y:S01]  /*30e0*/  ISETP.GE.AND P1, PT, R144, RZ, PT ;  /* 0x000000ff9000720c */ /* 0x000fe20003f26270 */
[----:B------:R-:W-:-:S02]  /*30f0*/  IMAD.MOV.U32 R144, RZ, RZ, R80 ;  /* 0x000000ffff907224 */ /* 0x000fc400078e0050 */
[----:B------:R-:W-:Y:S01]  /*3100*/  @!P2 IMAD.MOV R22, RZ, RZ, -R22 ;  /* 0x000000ffff16a224 */ /* 0x000fe200078e0a16 */
[----:B------:R-:W-:Y:S01]  /*3110*/  ISETP.GE.AND P2, PT, R155, RZ, PT ;  /* 0x000000ff9b00720c */ /* 0x000fe20003f46270 */
        /* <DEDUP_REMOVED lines=8> */
[----:B------:R-:W-:Y:S01]  /*31a0*/  IMAD.IADD R3, R9, 0x1, R4 ;  /* 0x0000000109037824 */ /* 0x000fe200078e0204 */
[----:B------:R-:W-:Y:S01]  /*31b0*/  LOP3.LUT R4, R8, 0x4000, R11, 0xf8, !PT ;  /* 0x0000400008047812 */ /* 0x000fe200078ef80b */
[----:B------:R-:W-:Y:S01]  /*31c0*/  @!P6 IMAD.IADD R170, R170, 0x1, -R5 ;  /* 0x00000001aaaae824 */ /* 0x000fe200078e0a05 */
[----:B------:R-:W1:Y:S01]  /*31d0*/  LDC.64 R8, c[0x0][0x230] ;  /* 0x00008c00ff087b82 */ /* 0x000e620000000a00 */
        /* <DEDUP_REMOVED lines=10> */
[----:B------:R-:W-:Y:S01]  /*3280*/  IMAD.MOV.U32 R112, RZ, RZ, R48 ;  /* 0x000000ffff707224 */ /* 0x000fe200078e0030 */
[----:B------:R-:W-:Y:S01]  /*3290*/  ISETP.GE.AND P6, PT, R169, RZ, PT ;  /* 0x000000ffa900720c */ /* 0x000fe20003fc6270 */
[----:B------:R-:W-:Y:S01]  /*32a0*/  IMAD.MOV.U32 R146, RZ, RZ, R82 ;  /* 0x000000ffff927224 */ /* 0x000fe200078e0052 */
[----:B------:R-:W-:Y:S01]  /*32b0*/  LOP3.LUT R5, RZ, R157, RZ, 0x33, !PT ;  /* 0x0000009dff057212 */ /* 0x000fe200078e33ff */
[----:B------:R-:W-:Y:S01]  /*32c0*/  @!P2 IMAD.MOV R112, RZ, RZ, -R112 ;  /* 0x000000ffff70a224 */ /* 0x000fe200078e0a70 */
[----:B------:R-:W-:Y:S01]  /*32d0*/  ISETP.GE.AND P2, PT, R116, RZ, PT ;  /* 0x000000ff7400720c */ /* 0x000fe20003f46270 */
[----:B------:R-:W-:Y:S01]  /*32e0*/  @!P4 IMAD.MOV R42, RZ, RZ, -R42 ;  /* 0x000000ffff2ac224 */ /* 0x000fe200078e0a2a */
[----:B------:R-:W-:Y:S01]  /*32f0*/  ISETP.GE.AND P4, PT, R142, RZ, PT ;  /* 0x000000ff8e00720c */ /* 0x000fe20003f86270 */
[----:B------:R-:W-:Y:S01]  /*3300*/  @!P3 IMAD.MOV R46, RZ, RZ, -R46 ;  /* 0x000000ffff2eb224 */ /* 0x000fe200078e0a2e */
[----:B------:R-:W-:Y:S01]  /*3310*/  ISETP.GE.AND P3, PT, R114, RZ, PT ;  /* 0x000000ff7200720c */ /* 0x000fe20003f66270 */
[----:B------:R-:W-:-:S02]  /*3320*/  IMAD.MOV.U32 R116, RZ, RZ, R52 ;  /* 0x000000ffff747224 */ /* 0x000fc400078e0034 */
[----:B------:R-:W-:Y:S02]  /*3330*/  IMAD.MOV.U32 R114, RZ, RZ, R50 ;  /* 0x000000ffff727224 */ /* 0x000fe400078e0032 */
[----:B------:R-:W-:Y:S01]  /*3340*/  @!P0 IMAD.MOV R116, RZ, RZ, -R116 ;  /* 0x000000ffff748224 */ /* 0x000fe200078e0a74 */
[----:B------:R-:W-:Y:S01]  /*3350*/  ISETP.GE.AND P0, PT, R120, RZ, PT ;  /* 0x000000ff7800720c */ /* 0x000fe20003f06270 */
[----:B------:R-:W-:Y:S01]  /*3360*/  @!P1 IMAD.MOV R114, RZ, RZ, -R114 ;  /* 0x000000ffff729224 */ /* 0x000fe200078e0a72 */
[----:B------:R-:W-:Y:S01]  /*3370*/  ISETP.GE.AND P1, PT, R118, RZ, PT ;  /* 0x000000ff7600720c */ /* 0x000fe20003f26270 */
[----:B------:R-:W-:Y:S02]  /*3380*/  IMAD.MOV.U32 R120, RZ, RZ, R56 ;  /* 0x000000ffff787224 */ /* 0x000fe400078e0038 */
[----:B------:R-:W-:Y:S02]  /*3390*/  IMAD.MOV.U32 R118, RZ, RZ, R54 ;  /* 0x000000ffff767224 */ /* 0x000fe400078e0036 */
        /* <DEDUP_REMOVED lines=34> */
[----:B------:R-:W-:Y:S01]  /*35c0*/  @!P5 IMAD.MOV R144, RZ, RZ, -R144 ;  /* 0x000000ffff90d224 */ /* 0x000fe200078e0a90 */
[----:B------:R-:W-:Y:S01]  /*35d0*/  ISETP.GE.AND P5, PT, R135, RZ, PT ;  /* 0x000000ff8700720c */ /* 0x000fe20003fa6270 */
[----:B------:R-:W-:Y:S02]  /*35e0*/  IMAD.MOV.U32 R142, RZ, RZ, R78 ;  /* 0x000000ffff8e7224 */ /* 0x000fe400078e004e */
        /* <DEDUP_REMOVED lines=12> */
[----:B-1----:R-:W-:-:S02]  /*36b0*/  VIADD R13, R8, 0x3f ;  /* 0x0000003f080d7836 */ /* 0x002fc40000000000 */
        /* <DEDUP_REMOVED lines=12> */
[----:B------:R-:W-:-:S02]  /*3780*/  @!P6 IMAD.MOV R24, RZ, RZ, -R24 ;  /* 0x000000ffff18e224 */ /* 0x000fc400078e0a18 */
        /* <DEDUP_REMOVED lines=11> */
[----:B------:R-:W-:-:S03]  /*3840*/  ISETP.GE.AND P5, PT, R99, RZ, PT ;  /* 0x000000ff6300720c */ /* 0x000fc60003fa6270 */
        /* <DEDUP_REMOVED lines=12> */
[----:B------:R-:W-:Y:S02]  /*3910*/  @!P3 IMAD.MOV R168, RZ, RZ, -R168 ;  /* 0x000000ffffa8b224 */ /* 0x000fe400078e0aa8 */
[----:B------:R-:W-:Y:S01]  /*3920*/  @!P4 IMAD.MOV R164, RZ, RZ, -R164 ;  /* 0x000000ffffa4c224 */ /* 0x000fe200078e0aa4 */
[----:B------:R-:W-:Y:S02]  /*3930*/  ISETP.NE.AND P4, PT, R157, RZ, PT ;  /* 0x000000ff9d00720c */ /* 0x000fe40003f85270 */
[----:B------:R-:W-:Y:S02]  /*3940*/  ISETP.GT.AND P3, PT, R13, 0x3f, PT ;  /* 0x0000003f0d00780c */ /* 0x000fe40003f64270 */
[----:B------:R-:W-:Y:S01]  /*3950*/  LOP3.LUT R213, R0, 0x2, RZ, 0xfc, !PT ;  /* 0x0000000200d57812 */ /* 0x000fe200078efcff */
[----:B------:R-:W-:Y:S01]  /*3960*/  @!P2 IMAD.MOV R170, RZ, RZ, -R170 ;  /* 0x000000ffffaaa224 */ /* 0x000fe200078e0aaa */
[----:B------:R-:W-:Y:S01]  /*3970*/  SEL R53, R5, R22, !P4 ;  /* 0x0000001605357207 */ /* 0x000fe20006000000 */
[----:B------:R-:W-:Y:S01]  /*3980*/  @!P1 IMAD.MOV R172, RZ, RZ, -R172 ;  /* 0x000000ffffac9224 */ /* 0x000fe200078e0aac */
[----:B------:R-:W-:Y:S01]  /*3990*/  SEL R22, RZ, 0x4, !P3 ;  /* 0x00000004ff167807 */ /* 0x000fe20005800000 */
[----:B------:R-:W-:-:S02]  /*39a0*/  @!P0 IMAD.MOV R176, RZ, RZ, -R176 ;  /* 0x000000ffffb08224 */ /* 0x000fc400078e0ab0 */
[----:B------:R-:W-:Y:S01]  /*39b0*/  @!P5 IMAD.MOV R174, RZ, RZ, -R174 ;  /* 0x000000ffffaed224 */ /* 0x000fe200078e0aae */
[----:B------:R-:W-:Y:S02]  /*39c0*/  ISETP.GE.AND P3, PT, R213, R8, PT ;  /* 0x00000008d500720c */ /* 0x000fe40003f66270 */
[C---:B------:R-:W-:Y:S02]  /*39d0*/  SEL R87, R5.reuse, R88, !P4 ;  /* 0x0000005805577207 */ /* 0x040fe40006000000 */
[----:B------:R-:W-:Y:S02]  /*39e0*/  LOP3.LUT R185, R0, 0x6, RZ, 0xfc, !PT ;  /* 0x0000000600b97812 */ /* 0x000fe400078efcff */
[C---:B------:R-:W-:Y:S02]  /*39f0*/  SEL R48, R5.reuse, R10, !P4 ;  /* 0x0000000a05307207 */ /* 0x040fe40006000000 */
[C---:B------:R-:W-:Y:S02]  /*3a00*/  SEL R49, R5.reuse, R12, !P4 ;  /* 0x0000000c05317207 */ /* 0x040fe40006000000 */
[----:B------:R-:W-:-:S02]  /*3a10*/  SEL R55, R5, R26, !P4 ;  /* 0x0000001a05377207 */ /* 0x000fc40006000000 */
[C---:B------:R-:W-:Y:S02]  /*3a20*/  SEL R56, R5.reuse, R28, !P4 ;  /* 0x0000001c05387207 */ /* 0x040fe40006000000 */
[C---:B------:R-:W-:Y:S02]  /*3a30*/  SEL R58, R5.reuse, R32, !P4 ;  /* 0x00000020053a7207 */ /* 0x040fe40006000000 */
[C---:B------:R-:W-:Y:S02]  /*3a40*/  SEL R59, R5.reuse, R34, !P4 ;  /* 0x00000022053b7207 */ /* 0x040fe40006000000 */
[C---:B------:R-:W-:Y:S02]  /*3a50*/  SEL R60, R5.reuse, R36, !P4 ;  /* 0x00000024053c7207 */ /* 0x040fe40006000000 */
[C---:B------:R-:W-:Y:S02]  /*3a60*/  SEL R61, R5.reuse, R38, !P4 ;  /* 0x00000026053d7207 */ /* 0x040fe40006000000 */
[----:B------:R-:W-:-:S02]  /*3a70*/  SEL R62, R5, R40, !P4 ;  /* 0x00000028053e7207 */ /* 0x000fc40006000000 */
[C---:B------:R-:W-:Y:S02]  /*3a80*/  SEL R63, R5.reuse, R42, !P4 ;  /* 0x0000002a053f7207 */ /* 0x040fe40006000000 */
[C---:B------:R-:W-:Y:S02]  /*3a90*/  SEL R64, R5.reuse, R44, !P4 ;  /* 0x0000002c05407207 */ /* 0x040fe40006000000 */
[C---:B------:R-:W-:Y:S02]  /*3aa0*/  SEL R65, R5.reuse, R46, !P4 ;  /* 0x0000002e05417207 */ /* 0x040fe40006000000 */
[C---:B------:R-:W-:Y:S02]  /*3ab0*/  SEL R88, R5.reuse, R90, !P4 ;  /* 0x0000005a05587207 */ /* 0x040fe40006000000 */
[----:B------:R-:W-:Y:S02]  /*3ac0*/  ISETP.GE.AND P0, PT, R0, R8, PT ;  /* 0x000000080000720c */ /* 0x000fe40003f06270 */
[----:B------:R-:W-:-:S02]  /*3ad0*/  SEL R50, R5, R16, !P4 ;  /* 0x0000001005327207 */ /* 0x000fc40006000000 */
[C---:B------:R-:W-:Y:S01]  /*3ae0*/  SEL R51, R5.reuse, R18, !P4 ;  /* 0x0000001205337207 */ /* 0x040fe20006000000 */
[----:B------:R-:W1:Y:S01]  /*3af0*/  LDC.64 R16, c[0x0][0x218] ;  /* 0x00008600ff107b82 */ /* 0x000e620000000a00 */
[C---:B------:R-:W-:Y:S02]  /*3b00*/  SEL R52, R5.reuse, R20, !P4 ;  /* 0x0000001405347207 */ /* 0x040fe40006000000 */
[C---:B------:R-:W-:Y:S02]  /*3b10*/  SEL R54, R5.reuse, R24, !P4 ;  /* 0x0000001805367207 */ /* 0x040fe40006000000 */
[C---:B------:R-:W-:Y:S02]  /*3b20*/  SEL R57, R5.reuse, R30, !P4 ;  /* 0x0000001e05397207 */ /* 0x040fe40006000000 */
[C---:B------:R-:W-:Y:S01]  /*3b30*/  SEL R66, R5.reuse, R112, !P4 ;  /* 0x0000007005427207 */ /* 0x040fe20006000000 */
[----:B------:R-:W4:Y:S01]  /*3b40*/  LDC.64 R18, c[0x0][0x238] ;  /* 0x00008e00ff127b82 */ /* 0x000f220000000a00 */
        /* <DEDUP_REMOVED lines=43> */
[----:B------:R-:W-:Y:S02]  /*3e00*/  LOP3.LUT R187, R0, 0x22, RZ, 0xfc, !PT ;  /* 0x0000002200bb7812 */ /* 0x000fe400078efcff */
[----:B------:R-:W-:Y:S02]  /*3e10*/  ISETP.GE.AND P4, PT, R190, UR4, PT ;  /* 0x00000004be007c0c */ /* 0x000fe4000bf86270 */
[----:B------:R-:W-:Y:S02]  /*3e20*/  SEL R7, R22, RZ, !P3 ;  /* 0x000000ff16077207 */ /* 0x000fe40005800000 */
[-C--:B------:R-:W-:Y:S02]  /*3e30*/  ISETP.GE.AND P2, PT, R190, R8.reuse, PT ;  /* 0x00000008be00720c */ /* 0x080fe40003f46270 */
[----:B------:R-:W-:Y:S02]  /*3e40*/  LOP3.LUT R189, R0, 0x20, RZ, 0xfc, !PT ;  /* 0x0000002000bd7812 */ /* 0x000fe400078efcff */
[----:B------:R-:W-:-:S02]  /*3e50*/  ISETP.GE.AND P3, PT, R185, R8, PT ;  /* 0x00000008b900720c */ /* 0x000fc40003f66270 */
[C---:B------:R-:W-:Y:S02]  /*3e60*/  LOP3.LUT R186, R0.reuse, 0x4, RZ, 0xfc, !PT ;  /* 0x0000000400ba7812 */ /* 0x040fe400078efcff */
[----:B------:R-:W-:Y:S02]  /*3e70*/  LOP3.LUT R212, R0, 0xa, RZ, 0xfc, !PT ;  /* 0x0000000a00d47812 */ /* 0x000fe400078efcff */
[----:B------:R-:W-:Y:S02]  /*3e80*/  SEL R20, R22, RZ, !P0 ;  /* 0x000000ff16147207 */ /* 0x000fe40004000000 */
[----:B------:R-:W-:Y:S02]  /*3e90*/  ISETP.GE.AND P0, PT, R187, R8, PT ;  /* 0x00000008bb00720c */ /* 0x000fe40003f06270 */
[----:B------:R-:W-:Y:S02]  /*3ea0*/  LOP3.LUT R183, R0, 0x26, RZ, 0xfc, !PT ;  /* 0x0000002600b77812 */ /* 0x000fe400078efcff */
[----:B------:R-:W-:-:S02]  /*3eb0*/  SEL R15, RZ, 0x4, P4 ;  /* 0x00000004ff0f7807 */ /* 0x000fc40002000000 */
[-C--:B------:R-:W-:Y:S02]  /*3ec0*/  ISETP.GE.AND P4, PT, R189, R8.reuse, PT ;  /* 0x00000008bd00720c */ /* 0x080fe40003f86270 */
[C---:B------:R-:W-:Y:S02]  /*3ed0*/  SEL R21, R22.reuse, RZ, !P2 ;  /* 0x000000ff16157207 */ /* 0x040fe40005000000 */
[----:B------:R-:W-:Y:S02]  /*3ee0*/  SEL R30, R22, RZ, !P3 ;  /* 0x000000ff161e7207 */ /* 0x000fe40005800000 */
[----:B------:R-:W-:Y:S02]  /*3ef0*/  LOP3.LUT R184, R0, 0x24, RZ, 0xfc, !PT ;  /* 0x0000002400b87812 */ /* 0x000fe400078efcff */
[-C--:B------:R-:W-:Y:S02]  /*3f00*/  ISETP.GE.AND P2, PT, R186, R8.reuse, PT ;  /* 0x00000008ba00720c */ /* 0x080fe40003f46270 */
[----:B------:R-:W-:-:S02]  /*3f10*/  ISETP.GE.AND P3, PT, R212, R8, PT ;  /* 0x00000008d400720c */ /* 0x000fc40003f66270 */
[C---:B------:R-:W-:Y:S02]  /*3f20*/  LOP3.LUT R181, R0.reuse, 0x8, RZ, 0xfc, !PT ;  /* 0x0000000800b57812 */ /* 0x040fe400078efcff */
[----:B------:R-:W-:Y:S02]  /*3f30*/  LOP3.LUT R208, R0, 0xe, RZ, 0xfc, !PT ;  /* 0x0000000e00d07812 */ /* 0x000fe400078efcff */
[----:B------:R-:W-:Y:S02]  /*3f40*/  SEL R188, R22, RZ, !P0 ;  /* 0x000000ff16bc7207 */ /* 0x000fe40004000000 */
[----:B------:R-:W-:Y:S02]  /*3f50*/  ISETP.GE.AND P0, PT, R183, R8, PT ;  /* 0x00000008b700720c */ /* 0x000fe40003f06270 */
[----:B------:R-:W-:Y:S02]  /*3f60*/  LOP3.LUT R210, R0, 0x2a, RZ, 0xfc, !PT ;  /* 0x0000002a00d27812 */ /* 0x000fe400078efcff */
[----:B------:R-:W-:-:S02]  /*3f70*/  SEL R5, R22, RZ, !P4 ;  /* 0x000000ff16057207 */ /* 0x000fc40006000000 */
        /* <DEDUP_REMOVED lines=30> */
[----:B------:R-:W-:Y:S02]  /*4160*/  LOP3.LUT R201, R0, 0x14, RZ, 0xfc, !PT ;  /* 0x0000001400c97812 */ /* 0x000fe400078efcff */
[----:B------:R-:W-:Y:S02]  /*4170*/  SEL R246, R22, RZ, !P0 ;  /* 0x000000ff16f67207 */ /* 0x000fe40004000000 */
[-C--:B------:R-:W-:Y:S02]  /*4180*/  ISETP.GE.AND P0, PT, R202, R8.reuse, PT ;  /* 0x00000008ca00720c */ /* 0x080fe40003f06270 */
[----:B------:R-:W-:Y:S02]  /*4190*/  LOP3.LUT R198, R0, 0x36, RZ, 0xfc, !PT ;  /* 0x0000003600c67812 */ /* 0x000fe400078efcff */
[----:B------:R-:W-:Y:S02]  /*41a0*/  SEL R245, R22, RZ, !P4 ;  /* 0x000000ff16f57207 */ /* 0x000fe40006000000 */
[----:B------:R-:W-:-:S02]  /*41b0*/  ISETP.GE.AND P4, PT, R203, R8, PT ;  /* 0x00000008cb00720c */ /* 0x000fc40003f86270 */
[C---:B------:R-:W-:Y:S02]  /*41c0*/  SEL R25, R22.reuse, RZ, !P2 ;  /* 0x000000ff16197207 */ /* 0x040fe40005000000 */
[----:B------:R-:W-:Y:S02]  /*41d0*/  SEL R238, R22, RZ, !P3 ;  /* 0x000000ff16ee7207 */ /* 0x000fe40005800000 */
[----:B------:R-:W-:Y:S02]  /*41e0*/  LOP3.LUT R199, R0, 0x34, RZ, 0xfc, !PT ;  /* 0x0000003400c77812 */ /* 0x000fe400078efcff */
[----:B------:R-:W-:Y:S02]  /*41f0*/  ISETP.GE.AND P2, PT, R201, R8, PT ;  /* 0x00000008c900720c */ /* 0x000fe40003f46270 */
[----:B---3--:R-:W-:Y:S02]  /*4200*/  ISETP.GE.AND P3, PT, R2, RZ, PT ;  /* 0x000000ff0200720c */ /* 0x008fe40003f66270 */
[----:B------:R-:W-:-:S02]  /*4210*/  LOP3.LUT R197, R0, 0x18, RZ, 0xfc, !PT ;  /* 0x0000001800c57812 */ /* 0x000fc400078efcff */
[----:B------:R-:W-:Y:S02]  /*4220*/  SEL R243, R22, RZ, !P0 ;  /* 0x000000ff16f37207 */ /* 0x000fe40004000000 */
[----:B------:R-:W-:Y:S02]  /*4230*/  ISETP.NE.AND P1, PT, R156, RZ, PT ;  /* 0x000000ff9c00720c */ /* 0x000fe40003f25270 */
[-C--:B------:R-:W-:Y:S02]  /*4240*/  ISETP.GE.AND P0, PT, R198, R8.reuse, PT ;  /* 0x00000008c600720c */ /* 0x080fe40003f06270 */
[----:B------:R-:W-:Y:S02]  /*4250*/  LOP3.LUT R195, R0, 0x38, RZ, 0xfc, !PT ;  /* 0x0000003800c37812 */ /* 0x000fe400078efcff */
[----:B------:R-:W-:Y:S02]  /*4260*/  SEL R242, R22, RZ, !P4 ;  /* 0x000000ff16f27207 */ /* 0x000fe40006000000 */
[----:B------:R-:W-:-:S02]  /*4270*/  ISETP.GE.AND P4, PT, R199, R8, PT ;  /* 0x00000008c700720c */ /* 0x000fc40003f86270 */
[----:B------:R-:W-:Y:S02]  /*4280*/  SEL R24, R22, RZ, !P2 ;  /* 0x000000ff16187207 */ /* 0x000fe40005000000 */
[C---:B------:R-:W-:Y:S02]  /*4290*/  LOP3.LUT R196, R0.reuse, 0x1a, RZ, 0xfc, !PT ;  /* 0x0000001a00c47812 */ /* 0x040fe400078efcff */
[-C--:B------:R-:W-:Y:S02]  /*42a0*/  ISETP.GE.AND P2, PT, R197, R8.reuse, PT ;  /* 0x00000008c500720c */ /* 0x080fe40003f46270 */
[----:B------:R-:W-:Y:S02]  /*42b0*/  LOP3.LUT R194, R0, 0x3a, RZ, 0xfc, !PT ;  /* 0x0000003a00c27812 */ /* 0x000fe400078efcff */
[----:B------:R-:W-:Y:S02]  /*42c0*/  SEL R240, R22, RZ, !P0 ;  /* 0x000000ff16f07207 */ /* 0x000fe40004000000 */
[----:B------:R-:W-:Y:S01]  /*42d0*/  ISETP.GE.AND P0, PT, R195, R8, PT ;  /* 0x00000008c300720c */ /* 0x000fe20003f06270 */
[----:B------:R-:W-:Y:S01]  /*42e0*/  IMAD.MOV.U32 R92, RZ, RZ, R14 ;  /* 0x000000ffff5c7224 */ /* 0x000fe200078e000e */
[----:B------:R-:W-:-:S02]  /*42f0*/  LOP3.LUT R192, R0, 0x1e, RZ, 0xfc, !PT ;  /* 0x0000001e00c07812 */ /* 0x000fc400078efcff */
[----:B------:R-:W-:Y:S02]  /*4300*/  SEL R239, R22, RZ, !P4 ;  /* 0x000000ff16ef7207 */ /* 0x000fe40006000000 */
[----:B------:R-:W-:Y:S02]  /*4310*/  ISETP.GE.AND P4, PT, R196, R8, PT ;  /* 0x00000008c400720c */ /* 0x000fe40003f86270 */
[----:B------:R-:W-:Y:S02]  /*4320*/  SEL R23, R22, RZ, !P2 ;  /* 0x000000ff16177207 */ /* 0x000fe40005000000 */
[C---:B------:R-:W-:Y:S02]  /*4330*/  LOP3.LUT R193, R0.reuse, 0x1c, RZ, 0xfc, !PT ;  /* 0x0000001c00c17812 */ /* 0x040fe400078efcff */
[C---:B------:R-:W-:Y:S02]  /*4340*/  LOP3.LUT R191, R0.reuse, 0x3c, RZ, 0xfc, !PT ;  /* 0x0000003c00bf7812 */ /* 0x040fe400078efcff */
[----:B--2---:R-:W-:-:S02]  /*4350*/  LOP3.LUT R157, R0, 0x3e, RZ, 0xfc, !PT ;  /* 0x0000003e009d7812 */ /* 0x004fc400078efcff */
[-C--:B------:R-:W-:Y:S01]  /*4360*/  ISETP.GE.AND P2, PT, R194, R8.reuse, PT ;  /* 0x00000008c200720c */ /* 0x080fe20003f46270 */
[----:B----4-:R-:W-:Y:S01]  /*4370*/  IMAD R14, R190, R19, RZ ;  /* 0x00000013be0e7224 */ /* 0x010fe200078e02ff */
[----:B------:R-:W-:Y:S02]  /*4380*/  ISETP.GT.AND P5, PT, R13, 0x7f, PT ;  /* 0x0000007f0d00780c */ /* 0x000fe40003fa4270 */
[----:B------:R-:W-:Y:S01]  /*4390*/  SEL R236, R22, RZ, !P0 ;  /* 0x000000ff16ec7207 */ /* 0x000fe20004000000 */
[----:B------:R-:W-:Y:S01]  /*43a0*/  @!P3 IMAD.MOV R92, RZ, RZ, -R92 ;  /* 0x000000ffff5cb224 */ /* 0x000fe200078e0a5c */
[-C--:B------:R-:W-:Y:S02]  /*43b0*/  ISETP.GE.AND P0, PT, R192, R8.reuse, PT ;  /* 0x00000008c000720c */ /* 0x080fe40003f06270 */
[----:B------:R-:W-:Y:S02]  /*43c0*/  SEL R235, R22, RZ, !P4 ;  /* 0x000000ff16eb7207 */ /* 0x000fe40006000000 */
[----:B------:R-:W-:-:S02]  /*43d0*/  ISETP.GE.AND P4, PT, R193, R8, PT ;  /* 0x00000008c100720c */ /* 0x000fc40003f86270 */
[-C--:B------:R-:W-:Y:S02]  /*43e0*/  ISETP.GE.AND P3, PT, R191, R8.reuse, PT ;  /* 0x00000008bf00720c */ /* 0x080fe40003f66270 */
[----:B------:R-:W-:Y:S02]  /*43f0*/  SEL R237, R22, RZ, !P2 ;  /* 0x000000ff16ed7207 */ /* 0x000fe40005000000 */
[----:B------:R-:W-:Y:S01]  /*4400*/  ISETP.GE.AND P6, PT, R157, R8, PT ;  /* 0x000000089d00720c */ /* 0x000fe20003fc6270 */
[----:B------:R-:W-:Y:S01]  /*4410*/  IMAD R115, R48, UR6, RZ ;  /* 0x0000000630737c24 */ /* 0x000fe2000f8e02ff */
[----:B------:R-:W-:Y:S02]  /*4420*/  @!P1 LOP3.LUT R92, RZ, R156, RZ, 0x33, !PT ;  /* 0x0000009cff5c9212 */ /* 0x000fe400078e33ff */
[----:B------:R-:W-:Y:S02]  /*4430*/  ISETP.NE.U32.AND P2, PT, R20, RZ, PT ;  /* 0x000000ff1400720c */ /* 0x000fe40003f45070 */
[----:B------:R-:W-:Y:S01]  /*4440*/  SEL R8, R15, RZ, P5 ;  /* 0x000000ff0f087207 */ /* 0x000fe20002800000 */
[----:B------:R-:W-:Y:S01]  /*4450*/  IMAD R232, R50, UR6, RZ ;  /* 0x0000000632e87c24 */ /* 0x000fe2000f8e02ff */
[----:B------:R-:W-:-:S02]  /*4460*/  SEL R20, R22, RZ, !P0 ;  /* 0x000000ff16147207 */ /* 0x000fc40004000000 */
[----:B-1----:R-:W-:Y:S02]  /*4470*/  LEA R84, P0, R14, R16, 0x2 ;  /* 0x000000100e547211 */ /* 0x002fe400078010ff */
[----:B------:R-:W-:Y:S01]  /*4480*/  SEL R15, R22, RZ, !P4 ;  /* 0x000000ff160f7207 */ /* 0x000fe20006000000 */
[----:B------:R-:W-:Y:S01]  /*4490*/  IMAD R175, R32, UR6, RZ ;  /* 0x0000000620af7c24 */ /* 0x000fe2000f8e02ff */
[----:B------:R-:W-:Y:S02]  /*44a0*/  ISETP.NE.U32.AND P1, PT, R21, RZ, PT ;  /* 0x000000ff1500720c */ /* 0x000fe40003f25070 */
[----:B------:R-:W-:Y:S01]  /*44b0*/  ISETP.NE.U32.AND P4, PT, R8, RZ, PT ;  /* 0x000000ff0800720c */ /* 0x000fe20003f85070 */
[----:B------:R-:W-:Y:S01]  /*44c0*/  IMAD R8, R92, R9, RZ ;  /* 0x000000095c087224 */ /* 0x000fe200078e02ff */
[----:B------:R-:W-:Y:S01]  /*44d0*/  SEL R21, R22, RZ, !P3 ;  /* 0x000000ff16157207 */ /* 0x000fe20005800000 */
[----:B------:R-:W-:Y:S01]  /*44e0*/  IMAD R97, R49, UR6, RZ ;  /* 0x0000000631617c24 */ /* 0x000fe2000f8e02ff */
[----:B------:R-:W-:Y:S01]  /*44f0*/  LEA.HI.X.SX32 R9, R14, R17, 0x2, P0 ;  /* 0x000000110e097211 */ /* 0x000fe200000f16ff */
[----:B------:R-:W-:Y:S01]  /*4500*/  IMAD R145, R51, UR6, RZ ;  /* 0x0000000633917c24 */ /* 0x000fe2000f8e02ff */
[-C--:B------:R-:W-:Y:S01]  /*4510*/  LEA R32, P3, R115, R84.reuse, 0x2 ;  /* 0x0000005473207211 */ /* 0x080fe200078610ff */
[----:B------:R-:W-:Y:S01]  /*4520*/  IMAD R99, R53, UR6, RZ ;  /* 0x0000000635637c24 */ /* 0x000fe2000f8e02ff */
[----:B------:R-:W-:Y:S01]  /*4530*/  LEA R160, P0, R232, R84, 0x2 ;  /* 0x00000054e8a07211 */ /* 0x000fe200078010ff */
[----:B------:R-:W-:Y:S01]  /*4540*/  STL [R1+0x2d8], R2 ;  /* 0x0002d80201007387 */ /* 0x000fe20000100800 */
[----:B------:R-:W-:Y:S01]  /*4550*/  IMAD R101, R33, UR6, RZ ;  /* 0x0000000621657c24 */ /* 0x000fe2000f8e02ff */
[----:B------:R-:W-:-:S02]  /*4560*/  SEL R22, R22, RZ, !P6 ;  /* 0x000000ff16167207 */ /* 0x000fc40007000000 */
[----:B------:R-:W-:Y:S01]  /*4570*/  STL [R1+0x2dc], R156 ;  /* 0x0002dc9c01007387 */ /* 0x000fe20000100800 */
[-C--:B------:R-:W-:Y:S01]  /*4580*/  LEA.HI.X.SX32 R33, R115, R9.reuse, 0x2, P3 ;  /* 0x0000000973217211 */ /* 0x080fe200018f16ff */
[----:B------:R-:W-:Y:S01]  /*4590*/  IMAD R127, R52, UR6, RZ ;  /* 0x00000006347f7c24 */ /* 0x000fe2000f8e02ff */
[-C--:B------:R-:W-:Y:S01]  /*45a0*/  LEA R162, P6, R97, R84.reuse, 0x2 ;  /* 0x0000005461a27211 */ /* 0x080fe200078c10ff */
[----:B------:R-:W-:Y:S01]  /*45b0*/  STL [R1+0x2f0], R19 ;  /* 0x0002f01301007387 */ /* 0x000fe20000100800 */
[----:B------:R-:W-:Y:S01]  /*45c0*/  IMAD R231, R54, UR6, RZ ;  /* 0x0000000636e77c24 */ /* 0x000fe2000f8e02ff */
[-C--:B------:R-:W-:Y:S01]  /*45d0*/  LEA R114, P3, R145, R84.reuse, 0x2 ;  /* 0x0000005491727211 */ /* 0x080fe200078610ff */
[----:B------:R-:W-:Y:S01]  /*45e0*/  IMAD R105, R68, UR6, RZ ;  /* 0x0000000644697c24 */ /* 0x000fe2000f8e02ff */
[----:B------:R-:W-:Y:S01]  /*45f0*/  STL [R1+0x2e0], R16 ;  /* 0x0002e01001007387 */ /* 0x000fe20000100800 */
[-C--:B------:R-:W-:Y:S01]  /*4600*/  LEA.HI.X.SX32 R161, R232, R9.reuse, 0x2, P0 ;  /* 0x00000009e8a17211 */ /* 0x080fe200000f16ff */
[----:B------:R-:W-:Y:S01]  /*4610*/  IMAD R129, R56, UR6, RZ ;  /* 0x0000000638817c24 */ /* 0x000fe2000f8e02ff */
[----:B------:R-:W-:Y:S01]  /*4620*/  LEA R68, P0, R99, R84, 0x2 ;  /* 0x0000005463447211 */ /* 0x000fe200078010ff */
[----:B------:R-:W-:Y:S01]  /*4630*/  STL [R1+0x2e8], R14 ;  /* 0x0002e80e01007387 */ /* 0x000fe20000100800 */
[----:B------:R-:W-:Y:S01]  /*4640*/  IMAD R226, R69, UR6, RZ ;  /* 0x0000000645e27c24 */ /* 0x000fe2000f8e02ff */
[----:B------:R-:W-:-:S02]  /*4650*/  LEA.HI.X.SX32 R163, R97, R9, 0x2, P6 ;  /* 0x0000000961a37211 */ /* 0x000fc400030f16ff */
[----:B------:R-:W-:Y:S01]  /*4660*/  STL [R1+0x2e4], R17 ;  /* 0x0002e41101007387 */ /* 0x000fe20000100800 */
[----:B------:R-:W-:Y:S01]  /*4670*/  IMAD R159, R55, UR6, RZ ;  /* 0x00000006379f7c24 */ /* 0x000fe2000f8e02ff */
[-C--:B------:R-:W-:Y:S02]  /*4680*/  LEA R96, P6, R127, R84.reuse, 0x2 ;  /* 0x000000547f607211 */ /* 0x080fe400078c10ff */
[----:B------:R1:W-:Y:S01]  /*4690*/  STL [R1+0x2c8], R115 ;  /* 0x0002c87301007387 */ /* 0x0003e20000100800 */
[----:B------:R-:W-:Y:S01]  /*46a0*/  IMAD R93, R57, UR6, RZ ;  /* 0x00000006395d7c24 */ /* 0x000fe2000f8e02ff */
[----:B------:R-:W-:Y:S01]  /*46b0*/  LEA.HI.X.SX32 R69, R99, R9, 0x2, P0 ;  /* 0x0000000963457211 */ /* 0x000fe200000f16ff */
[----:B------:R-:W-:Y:S01]  /*46c0*/  IMAD R155, R59, UR6, RZ ;  /* 0x000000063b9b7c24 */ /* 0x000fe2000f8e02ff */
[----:B------:R2:W-:Y:S01]  /*46d0*/  STL [R1+0x2bc], R97 ;  /* 0x0002bc6101007387 */ /* 0x0005e20000100800 */
[----:B------:R-:W-:-:S03]  /*46e0*/  LEA R98, P0, R129, R84, 0x2 ;  /* 0x0000005481627211 */ /* 0x000fc600078010ff */
[----:B------:R-:W-:Y:S01]  /*46f0*/  STL [R1+0x27c], R232 ;  /* 0x00027ce801007387 */ /* 0x000fe20000100800 */
[-C--:B-1----:R-:W-:Y:S02]  /*4700*/  LEA.HI.X.SX32 R115, R145, R9.reuse, 0x2, P3 ;  /* 0x0000000991737211 */ /* 0x082fe400018f16ff */
[-C--:B------:R-:W-:Y:S01]  /*4710*/  LEA R144, P3, R231, R84.reuse, 0x2 ;  /* 0x00000054e7907211 */ /* 0x080fe200078610ff */
[----:B------:R1:W-:Y:S01]  /*4720*/  STL [R1+0x274], R145 ;  /* 0x0002749101007387 */ /* 0x0003e20000100800 */
[----:B------:R-:W-:Y:S01]  /*4730*/  IMAD R229, R62, UR6, RZ ;  /* 0x000000063ee57c24 */ /* 0x000fe2000f8e02ff */
[-C--:B--2---:R-:W-:Y:S02]  /*4740*/  LEA.HI.X.SX32 R97, R127, R9.reuse, 0x2, P6 ;  /* 0x000000097f617211 */ /* 0x084fe400030f16ff */
[----:B------:R-:W-:Y:S01]  /*4750*/  STL [R1+0x270], R127 ;  /* 0x0002707f01007387 */ /* 0x000fe20000100800 */
[----:B------:R-:W-:Y:S01]  /*4760*/  IMAD R230, R58, UR6, RZ ;  /* 0x000000063ae67c24 */ /* 0x000fe2000f8e02ff */
[----:B------:R-:W-:Y:S01]  /*4770*/  LEA R126, P6, R159, R84, 0x2 ;  /* 0x000000549f7e7211 */ /* 0x000fe200078c10ff */
[----:B------:R-:W-:Y:S01]  /*4780*/  IMAD R123, R60, UR6, RZ ;  /* 0x000000063c7b7c24 */ /* 0x000fe2000f8e02ff */
[----:B------:R2:W-:Y:S01]  /*4790*/  STL [R1+0x268], R99 ;  /* 0x0002686301007387 */ /* 0x0005e20000100800 */
[----:B-1----:R-:W-:-:S02]  /*47a0*/  LEA.HI.X.SX32 R145, R231, R9, 0x2, P3 ;  /* 0x00000009e7917211 */ /* 0x002fc400018f16ff */
[-C--:B------:R-:W-:Y:S01]  /*47b0*/  LEA R62, P3, R93, R84.reuse, 0x2 ;  /* 0x000000545d3e7211 */ /* 0x080fe200078610ff */
[----:B------:R-:W-:Y:S01]  /*47c0*/  STL [R1+0x264], R231 ;  /* 0x000264e701007387 */ /* 0x000fe20000100800 */
[----:B------:R-:W-:Y:S01]  /*47d0*/  IMAD R153, R63, UR6, RZ ;  /* 0x000000063f997c24 */ /* 0x000fe2000f8e02ff */
[-C--:B--2---:R-:W-:Y:S02]  /*47e0*/  LEA.HI.X.SX32 R99, R129, R9.reuse, 0x2, P0 ;  /* 0x0000000981637211 */ /* 0x084fe400000f16ff */
[-C--:B------:R-:W-:Y:S01]  /*47f0*/  LEA R128, P0, R155, R84.reuse, 0x2 ;  /* 0x000000549b807211 */ /* 0x080fe200078010ff */
[----:B------:R1:W-:Y:S01]  /*4800*/  STL [R1+0x260], R159 ;  /* 0x0002609f01007387 */ /* 0x0003e20000100800 */
[-C--:B------:R-:W-:Y:S01]  /*4810*/  LEA.HI.X.SX32 R127, R159, R9.reuse, 0x2, P6 ;  /* 0x000000099f7f7211 */ /* 0x080fe200030f16ff */
[----:B------:R-:W-:Y:S01]  /*4820*/  IMAD R91, R61, UR6, RZ ;  /* 0x000000063d5b7c24 */ /* 0x000fe2000f8e02ff */
[-C--:B------:R-:W-:Y:S01]  /*4830*/  LEA.HI.X.SX32 R63, R93, R9.reuse, 0x2, P3 ;  /* 0x000000095d3f7211 */ /* 0x080fe200018f16ff */
[----:B------:R2:W-:Y:S01]  /*4840*/  STL [R1+0x25c], R129 ;  /* 0x00025c8101007387 */ /* 0x0005e20000100800 */
[-C--:B------:R-:W-:Y:S01]  /*4850*/  LEA R158, P6, R230, R84.reuse, 0x2 ;  /* 0x00000054e69e7211 */ /* 0x080fe200078c10ff */
[----:B------:R-:W-:Y:S01]  /*4860*/  IMAD R228, R65, UR6, RZ ;  /* 0x0000000641e47c24 */ /* 0x000fe2000f8e02ff */
[----:B------:R-:W-:Y:S01]  /*4870*/  LEA R92, P3, R123, R84, 0x2 ;  /* 0x000000547b5c7211 */ /* 0x000fe200078610ff */
[----:B------:R3:W-:Y:S01]  /*4880*/  STL [R1+0x258], R93 ;  /* 0x0002585d01007387 */ /* 0x0007e20000100800 */
[----:B------:R-:W-:Y:S01]  /*4890*/  IMAD R121, R64, UR6, RZ ;  /* 0x0000000640797c24 */ /* 0x000fe2000f8e02ff */
[----:B-1----:R-:W-:-:S02]  /*48a0*/  LEA.HI.X.SX32 R159, R230, R9, 0x2, P6 ;  /* 0x00000009e69f7211 */ /* 0x002fc400030f16ff */
[-C--:B--2---:R-:W-:Y:S02]  /*48b0*/  LEA.HI.X.SX32 R129, R155, R9.reuse, 0x2, P0 ;  /* 0x000000099b817211 */ /* 0x084fe400000f16ff */
[-C--:B------:R-:W-:Y:S01]  /*48c0*/  LEA R154, P0, R229, R84.reuse, 0x2 ;  /* 0x00000054e59a7211 */ /* 0x080fe200078010ff */
[----:B------:R-:W-:Y:S01]  /*48d0*/  STL [R1+0x254], R230 ;  /* 0x000254e601007387 */ /* 0x000fe20000100800 */
[-C--:B---3--:R-:W-:Y:S01]  /*48e0*/  LEA.HI.X.SX32 R93, R123, R9.reuse, 0x2, P3 ;  /* 0x000000097b5d7211 */ /* 0x088fe200018f16ff */
[----:B------:R-:W-:Y:S01]  /*48f0*/  IMAD R227, R66, UR6, RZ ;  /* 0x0000000642e37c24 */ /* 0x000fe2000f8e02ff */
[-C--:B------:R-:W-:Y:S01]  /*4900*/  LEA R60, P6, R91, R84.reuse, 0x2 ;  /* 0x000000545b3c7211 */ /* 0x080fe200078c10ff */
[----:B------:R1:W-:Y:S01]  /*4910*/  STL [R1+0x250], R155 ;  /* 0x0002509b01007387 */ /* 0x0003e20000100800 */
[----:B------:R-:W-:Y:S01]  /*4920*/  IMAD R215, R44, UR6, RZ ;  /* 0x000000062cd77c24 */ /* 0x000fe2000f8e02ff */
[----:B------:R-:W-:Y:S01]  /*4930*/  LEA R122, P3, R153, R84, 0x2 ;  /* 0x00000054997a7211 */ /* 0x000fe200078610ff */
[----:B------:R-:W-:Y:S01]  /*4940*/  IMAD R217, R90, UR6, RZ ;  /* 0x000000065ad97c24 */ /* 0x000fe2000f8e02ff */
[----:B------:R2:W-:Y:S01]  /*4950*/  STL [R1+0x24c], R123 ;  /* 0x00024c7b01007387 */ /* 0x0005e20000100800 */
[----:B------:R-:W-:Y:S01]  /*4960*/  IMAD R107, R45, UR6, RZ ;  /* 0x000000062d6b7c24 */ /* 0x000fe2000f8e02ff */
[----:B------:R-:W-:-:S02]  /*4970*/  LEA.HI.X.SX32 R61, R91, R9, 0x2, P6 ;  /* 0x000000095b3d7211 */ /* 0x000fc400030f16ff */
[-C--:B-1----:R-:W-:Y:S02]  /*4980*/  LEA.HI.X.SX32 R155, R229, R9.reuse, 0x2, P0 ;  /* 0x00000009e59b7211 */ /* 0x082fe400000f16ff */
[-C--:B------:R-:W-:Y:S01]  /*4990*/  LEA R44, P0, R228, R84.reuse, 0x2 ;  /* 0x00000054e42c7211 */ /* 0x080fe200078010ff */
[----:B------:R-:W-:Y:S01]  /*49a0*/  IMAD R151, R67, UR6, RZ ;  /* 0x0000000643977c24 */ /* 0x000fe2000f8e02ff */
[-C--:B--2---:R-:W-:Y:S01]  /*49b0*/  LEA.HI.X.SX32 R123, R153, R9.reuse, 0x2, P3 ;  /* 0x00000009997b7211 */ /* 0x084fe200018f16ff */
[----:B------:R-:W-:Y:S01]  /*49c0*/  IMAD R223, R74, UR6, RZ ;  /* 0x000000064adf7c24 */ /* 0x000fe2000f8e02ff */
[-C--:B------:R-:W-:Y:S01]  /*49d0*/  LEA R90, P6, R121, R84.reuse, 0x2 ;  /* 0x00000054795a7211 */ /* 0x080fe200078c10ff */
[----:B------:R1:W-:Y:S01]  /*49e0*/  STL [R1+0x248], R91 ;  /* 0x0002485b01007387 */ /* 0x0003e20000100800 */
[-C--:B------:R-:W-:Y:S01]  /*49f0*/  LEA R152, P3, R227, R84.reuse, 0x2 ;  /* 0x00000054e3987211 */ /* 0x080fe200078610ff */
[----:B------:R-:W-:Y:S01]  /*4a00*/  IMAD R135, R71, UR6, RZ ;  /* 0x0000000647877c24 */ /* 0x000fe2000f8e02ff */
[----:B------:R-:W-:Y:S01]  /*4a10*/  LEA.HI.X.SX32 R45, R228, R9, 0x2, P0 ;  /* 0x00000009e42d7211 */ /* 0x000fe200000f16ff */
[----:B------:R-:W-:Y:S01]  /*4a20*/  STL [R1+0x244], R229 ;  /* 0x000244e501007387 */ /* 0x000fe20000100800 */
[----:B------:R-:W-:Y:S01]  /*4a30*/  LEA R74, P0, R105, R84, 0x2 ;  /* 0x00000054694a7211 */ /* 0x000fe200078010ff */
[----:B------:R-:W-:-:S02]  /*4a40*/  IMAD R147, R75, UR6, RZ ;  /* 0x000000064b937c24 */ /* 0x000fc4000f8e02ff */
[----:B------:R2:W-:Y:S01]  /*4a50*/  STL [R1+0x240], R153 ;  /* 0x0002409901007387 */ /* 0x0005e20000100800 */
[----:B------:R-:W-:Y:S01]  /*4a60*/  IMAD R225, R70, UR6, RZ ;  /* 0x0000000646e17c24 */ /* 0x000fe2000f8e02ff */
[-C--:B-1----:R-:W-:Y:S01]  /*4a70*/  LEA.HI.X.SX32 R91, R121, R9.reuse, 0x2, P6 ;  /* 0x00000009795b7211 */ /* 0x082fe200030f16ff */
[----:B------:R-:W-:Y:S01]  /*4a80*/  IMAD R117, R72, UR6, RZ ;  /* 0x0000000648757c24 */ /* 0x000fe2000f8e02ff */
[----:B------:R1:W-:Y:S01]  /*4a90*/  STL [R1+0x23c], R121 ;  /* 0x00023c7901007387 */ /* 0x0003e20000100800 */
[-C--:B------:R-:W-:Y:S02]  /*4aa0*/  LEA R120, P6, R151, R84.reuse, 0x2 ;  /* 0x0000005497787211 */ /* 0x080fe400078c10ff */
[-C--:B------:R-:W-:Y:S01]  /*4ab0*/  LEA.HI.X.SX32 R75, R105, R9.reuse, 0x2, P0 ;  /* 0x00000009694b7211 */ /* 0x080fe200000f16ff */
[----:B------:R-:W-:Y:S01]  /*4ac0*/  STL [R1+0x238], R228 ;  /* 0x000238e401007387 */ /* 0x000fe20000100800 */
[-C--:B--2---:R-:W-:Y:S02]  /*4ad0*/  LEA.HI.X.SX32 R153, R227, R9.reuse, 0x2, P3 ;  /* 0x00000009e3997211 */ /* 0x084fe400018f16ff */
[-C--:B------:R-:W-:Y:S01]  /*4ae0*/  LEA R56, P3, R226, R84.reuse, 0x2 ;  /* 0x00000054e2387211 */ /* 0x080fe200078610ff */
[----:B------:R-:W-:Y:S01]  /*4af0*/  STL [R1+0x204], R227 ;  /* 0x000204e301007387 */ /* 0x000fe20000100800 */
[-C--:B------:R-:W-:Y:S01]  /*4b00*/  LEA R104, P0, R135, R84.reuse, 0x2 ;  /* 0x0000005487687211 */ /* 0x080fe200078010ff */
[----:B------:R-:W-:Y:S01]  /*4b10*/  IMAD R219, R86, UR6, RZ ;  /* 0x0000000656db7c24 */ /* 0x000fe2000f8e02ff */
[-C--:B-1----:R-:W-:Y:S01]  /*4b20*/  LEA.HI.X.SX32 R121, R151, R9.reuse, 0x2, P6 ;  /* 0x0000000997797211 */ /* 0x082fe200030f16ff */
[----:B------:R1:W-:Y:S01]  /*4b30*/  STL [R1+0x200], R151 ;  /* 0x0002009701007387 */ /* 0x0003e20000100800 */
[----:B------:R-:W-:Y:S01]  /*4b40*/  LEA.HI.X.SX32 R57, R226, R9, 0x2, P3 ;  /* 0x00000009e2397211 */ /* 0x000fe200018f16ff */
[----:B------:R-:W-:Y:S01]  /*4b50*/  IMAD R224, R73, UR6, RZ ;  /* 0x0000000649e07c24 */ /* 0x000fe2000f8e02ff */
[-C--:B------:R-:W-:Y:S01]  /*4b60*/  LEA R150, P6, R225, R84.reuse, 0x2 ;  /* 0x00000054e1967211 */ /* 0x080fe200078c10ff */
[----:B------:R2:W-:Y:S01]  /*4b70*/  STL [R1+0x1fc], R105 ;  /* 0x0001fc6901007387 */ /* 0x0005e20000100800 */
[----:B------:R-:W-:Y:S01]  /*4b80*/  LEA R86, P3, R117, R84, 0x2 ;  /* 0x0000005475567211 */ /* 0x000fe200078610ff */
[----:B------:R-:W-:-:S02]  /*4b90*/  IMAD R182, R77, UR6, RZ ;  /* 0x000000064db67c24 */ /* 0x000fc4000f8e02ff */
[----:B------:R-:W-:Y:S01]  /*4ba0*/  STL [R1+0x1f8], R226 ;  /* 0x0001f8e201007387 */ /* 0x000fe20000100800 */
[----:B------:R-:W-:Y:S01]  /*4bb0*/  IMAD R218, R87, UR6, RZ ;  /* 0x0000000657da7c24 */ /* 0x000fe2000f8e02ff */
[-C--:B-1----:R-:W-:Y:S02]  /*4bc0*/  LEA.HI.X.SX32 R151, R225, R9.reuse, 0x2, P6 ;  /* 0x00000009e1977211 */ /* 0x082fe400030f16ff */
[-C--:B--2---:R-:W-:Y:S02]  /*4bd0*/  LEA.HI.X.SX32 R105, R135, R9.reuse, 0x2, P0 ;  /* 0x0000000987697211 */ /* 0x084fe400000f16ff */
[-C--:B------:R-:W-:Y:S01]  /*4be0*/  LEA R134, P0, R223, R84.reuse, 0x2 ;  /* 0x00000054df867211 */ /* 0x080fe200078010ff */
[----:B------:R-:W-:Y:S01]  /*4bf0*/  STL [R1+0x1f4], R225 ;  /* 0x0001f4e101007387 */ /* 0x000fe20000100800 */
[----:B------:R-:W-:Y:S01]  /*4c00*/  IMAD R119, R76, UR6, RZ ;  /* 0x000000064c777c24 */ /* 0x000fe2000f8e02ff */
[----:B------:R-:W-:Y:S01]  /*4c10*/  LEA.HI.X.SX32 R87, R117, R9, 0x2, P3 ;  /* 0x0000000975577211 */ /* 0x000fe200018f16ff */
[----:B------:R-:W-:Y:S01]  /*4c20*/  IMAD R222, R78, UR6, RZ ;  /* 0x000000064ede7c24 */ /* 0x000fe2000f8e02ff */
[----:B------:R1:W-:Y:S01]  /*4c30*/  STL [R1+0x1f0], R135 ;  /* 0x0001f08701007387 */ /* 0x0003e20000100800 */
[----:B------:R-:W-:-:S02]  /*4c40*/  LEA R58, P6, R224, R84, 0x2 ;  /* 0x00000054e03a7211 */ /* 0x000fc400078c10ff */
[----:B------:R-:W-:Y:S01]  /*4c50*/  LEA R116, P3, R147, R84, 0x2 ;  /* 0x0000005493747211 */ /* 0x000fe200078610ff */
[----:B------:R2:W-:Y:S01]  /*4c60*/  STL [R1+0x1ec], R117 ;  /* 0x0001ec7501007387 */ /* 0x0005e20000100800 */
[----:B------:R-:W-:-:S03]  /*4c70*/  IMAD R141, R88, UR6, RZ ;  /* 0x00000006588d7c24 */ /* 0x000fc6000f8e02ff */
[----:B------:R-:W-:Y:S01]  /*4c80*/  STL [R1+0x1e8], R224 ;  /* 0x0001e8e001007387 */ /* 0x000fe20000100800 */
[-C--:B-1----:R-:W-:Y:S02]  /*4c90*/  LEA.HI.X.SX32 R135, R223, R9.reuse, 0x2, P0 ;  /* 0x00000009df877211 */ /* 0x082fe400000f16ff */
[-C--:B------:R-:W-:Y:S01]  /*4ca0*/  LEA R52, P0, R182, R84.reuse, 0x2 ;  /* 0x00000054b6347211 */ /* 0x080fe200078010ff */
[----:B------:R-:W-:Y:S01]  /*4cb0*/  STL [R1+0x1e4], R223 ;  /* 0x0001e4df01007387 */ /* 0x000fe20000100800 */
[-C--:B------:R-:W-:Y:S01]  /*4cc0*/  LEA.HI.X.SX32 R59, R224, R9.reuse, 0x2, P6 ;  /* 0x00000009e03b7211 */ /* 0x080fe200030f16ff */
[----:B------:R-:W-:Y:S01]  /*4cd0*/  IMAD R149, R79, UR6, RZ ;  /* 0x000000064f957c24 */ /* 0x000fe2000f8e02ff */
[----:B--2---:R-:W-:Y:S01]  /*4ce0*/  LEA.HI.X.SX32 R117, R147, R9, 0x2, P3 ;  /* 0x0000000993757211 */ /* 0x004fe200018f16ff */
[----:B------:R1:W-:Y:S01]  /*4cf0*/  STL [R1+0x1e0], R147 ;  /* 0x0001e09301007387 */ /* 0x0003e20000100800 */
[----:B------:R-:W-:Y:S01]  /*4d00*/  IMAD R113, R80, UR6, RZ ;  /* 0x0000000650717c24 */ /* 0x000fe2000f8e02ff */
[----:B------:R-:W-:-:S02]  /*4d10*/  LEA R88, P6, R119, R84, 0x2 ;  /* 0x0000005477587211 */ /* 0x000fc400078c10ff */
[----:B------:R-:W-:Y:S01]  /*4d20*/  STL [R1+0x1dc], R119 ;  /* 0x0001dc7701007387 */ /* 0x000fe20000100800 */
[-C--:B------:R-:W-:Y:S01]  /*4d30*/  LEA R146, P3, R222, R84.reuse, 0x2 ;  /* 0x00000054de927211 */ /* 0x080fe200078610ff */
[----:B------:R-:W-:Y:S01]  /*4d40*/  IMAD R221, R81, UR6, RZ ;  /* 0x0000000651dd7c24 */ /* 0x000fe2000f8e02ff */
[-C--:B------:R-:W-:Y:S01]  /*4d50*/  LEA.HI.X.SX32 R53, R182, R9.reuse, 0x2, P0 ;  /* 0x00000009b6357211 */ /* 0x080fe200000f16ff */
[----:B------:R2:W-:Y:S01]  /*4d60*/  STL [R1+0x1d8], R182 ;  /* 0x0001d8b601007387 */ /* 0x0005e20000100800 */
[----:B------:R-:W-:Y:S01]  /*4d70*/  IMAD R95, R89, UR6, RZ ;  /* 0x00000006595f7c24 */ /* 0x000fe2000f8e02ff */
[-C--:B------:R-:W-:Y:S01]  /*4d80*/  LEA.HI.X.SX32 R89, R119, R9.reuse, 0x2, P6 ;  /* 0x0000000977597211 */ /* 0x080fe200030f16ff */
[----:B------:R-:W-:Y:S01]  /*4d90*/  IMAD R220, R82, UR6, RZ ;  /* 0x0000000652dc7c24 */ /* 0x000fe2000f8e02ff */
[----:B-1----:R-:W-:Y:S01]  /*4da0*/  LEA.HI.X.SX32 R147, R222, R9, 0x2, P3 ;  /* 0x00000009de937211 */ /* 0x002fe200018f16ff */
[----:B------:R-:W-:Y:S01]  /*4db0*/  IMAD R171, R26, UR6, RZ ;  /* 0x000000061aab7c24 */ /* 0x000fe2000f8e02ff */
[----:B------:R-:W-:-:S02]  /*4dc0*/  LEA R118, P6, R149, R84, 0x2 ;  /* 0x0000005495767211 */ /* 0x000fc400078c10ff */
[C---:B--2---:R-:W-:Y:S01]  /*4dd0*/  LEA R182, P0, R8.reuse, UR8, 0x2 ;  /* 0x0000000808b67c11 */ /* 0x044fe2000f8010ff */
[----:B------:R-:W-:Y:S01]  /*4de0*/  IMAD R143, R83, UR6, RZ ;  /* 0x00000006538f7c24 */ /* 0x000fe2000f8e02ff */
[-C--:B------:R-:W-:Y:S01]  /*4df0*/  LEA R82, P3, R113, R84.reuse, 0x2 ;  /* 0x0000005471527211 */ /* 0x080fe200078610ff */
[----:B------:R-:W-:Y:S01]  /*4e00*/  IMAD R111, R85, UR6, RZ ;  /* 0x00000006556f7c24 */ /* 0x000fe2000f8e02ff */
[----:B------:R-:W-:Y:S02]  /*4e10*/  LEA.HI.X.SX32 R26, R8, UR9, 0x2, P0 ;  /* 0x00000009081a7c11 */ /* 0x000fe400080f16ff */
[-C--:B------:R-:W-:Y:S02]  /*4e20*/  LEA R50, P0, R221, R84.reuse, 0x2 ;  /* 0x00000054dd327211 */ /* 0x080fe400078010ff */
[-C--:B------:R-:W-:Y:S02]  /*4e30*/  LEA.HI.X.SX32 R119, R149, R9.reuse, 0x2, P6 ;  /* 0x0000000995777211 */ /* 0x080fe400030f16ff */
[----:B------:R-:W-:Y:S01]  /*4e40*/  LEA.HI.X.SX32 R83, R113, R9, 0x2, P3 ;  /* 0x0000000971537211 */ /* 0x000fe200018f16ff */
[----:B------:R-:W-:Y:S01]  /*4e50*/  STL [R1+0x1d4], R222 ;  /* 0x0001d4de01007387 */ /* 0x000fe20000100800 */
[----:B------:R-:W-:-:S02]  /*4e60*/  LEA R148, P6, R220, R84, 0x2 ;  /* 0x00000054dc947211 */ /* 0x000fc400078c10ff */
[-C--:B------:R-:W-:Y:S02]  /*4e70*/  LEA R112, P3, R143, R84.reuse, 0x2 ;  /* 0x000000548f707211 */ /* 0x080fe400078610ff */
[-C--:B------:R-:W-:Y:S01]  /*4e80*/  LEA.HI.X.SX32 R51, R221, R9.reuse, 0x2, P0 ;  /* 0x00000009dd337211 */ /* 0x080fe200000f16ff */
[----:B------:R1:W-:Y:S01]  /*4e90*/  STL [R1+0x1d0], R149 ;  /* 0x0001d09501007387 */ /* 0x0003e20000100800 */
[CC--:B------:R-:W-:Y:S01]  /*4ea0*/  LEA R80, P0, R111.reuse, R84.reuse, 0x2 ;  /* 0x000000546f507211 */ /* 0x0c0fe200078010ff */
[----:B------:R-:W-:Y:S02]  /*4eb0*/  IMAD R178, R36, UR6, RZ ;  /* 0x0000000624b27c24 */ /* 0x000fe4000f8e02ff */
[----:B------:R2:W-:Y:S01]  /*4ec0*/  STL [R1+0x1cc], R113 ;  /* 0x0001cc7101007387 */ /* 0x0005e20000100800 */
[-C--:B------:R-:W-:Y:S01]  /*4ed0*/  LEA.HI.X.SX32 R81, R111, R9.reuse, 0x2, P0 ;  /* 0x000000096f517211 */ /* 0x080fe200000f16ff */
[----:B------:R-:W-:Y:S01]  /*4ee0*/  IMAD R216, R47, UR6, RZ ;  /* 0x000000062fd87c24 */ /* 0x000fe2000f8e02ff */
[----:B------:R-:W-:Y:S01]  /*4ef0*/  LEA R110, P0, R141, R84, 0x2 ;  /* 0x000000548d6e7211 */ /* 0x000fe200078010ff */
[----:B------:R-:W-:Y:S01]  /*4f00*/  STL [R1+0x1c8], R221 ;  /* 0x0001c8dd01007387 */ /* 0x000fe20000100800 */
[----:B-1----:R-:W-:-:S02]  /*4f10*/  LEA.HI.X.SX32 R149, R220, R9, 0x2, P6 ;  /* 0x00000009dc957211 */ /* 0x002fc400030f16ff */
[-C--:B------:R-:W-:Y:S02]  /*4f20*/  LEA R36, P6, R219, R84.reuse, 0x2 ;  /* 0x00000054db247211 */ /* 0x080fe400078c10ff */
[-C--:B--2---:R-:W-:Y:S02]  /*4f30*/  LEA.HI.X.SX32 R113, R143, R9.reuse, 0x2, P3 ;  /* 0x000000098f717211 */ /* 0x084fe400018f16ff */
[-C--:B------:R-:W-:Y:S01]  /*4f40*/  LEA R142, P3, R218, R84.reuse, 0x2 ;  /* 0x00000054da8e7211 */ /* 0x080fe200078610ff */
[----:B------:R-:W-:Y:S01]  /*4f50*/  STL [R1+0x1c4], R220 ;  /* 0x0001c4dc01007387 */ /* 0x000fe20000100800 */
[----:B------:R-:W-:Y:S01]  /*4f60*/  IMAD R103, R37, UR6, RZ ;  /* 0x0000000625677c24 */ /* 0x000fe2000f8e02ff */
[----:B------:R-:W-:Y:S01]  /*4f70*/  LEA.HI.X.SX32 R37, R219, R9, 0x2, P6 ;  /* 0x00000009db257211 */ /* 0x000fe200030f16ff */
[----:B------:R-:W-:Y:S01]  /*4f80*/  IMAD R125, R46, UR6, RZ ;  /* 0x000000062e7d7c24 */ /* 0x000fe2000f8e02ff */
[----:B------:R1:W-:Y:S01]  /*4f90*/  STL [R1+0x1c0], R143 ;  /* 0x0001c08f01007387 */ /* 0x0003e20000100800 */
[----:B------:R-:W-:-:S03]  /*4fa0*/  LEA R64, P6, R95, R84, 0x2 ;  /* 0x000000545f407211 */ /* 0x000fc600078c10ff */
[----:B------:R2:W-:Y:S01]  /*4fb0*/  STL [R1+0x1bc], R111 ;  /* 0x0001bc6f01007387 */ /* 0x0005e20000100800 */
[-C--:B------:R-:W-:Y:S02]  /*4fc0*/  LEA.HI.X.SX32 R65, R95, R9.reuse, 0x2, P6 ;  /* 0x000000095f417211 */ /* 0x080fe400030f16ff */
[-C--:B-1----:R-:W-:Y:S02]  /*4fd0*/  LEA.HI.X.SX32 R143, R218, R9.reuse, 0x2, P3 ;  /* 0x00000009da8f7211 */ /* 0x082fe400018f16ff */
[-C--:B------:R-:W-:Y:S02]  /*4fe0*/  LEA R46, P3, R217, R84.reuse, 0x2 ;  /* 0x00000054d92e7211 */ /* 0x080fe400078610ff */
[-C--:B--2---:R-:W-:Y:S01]  /*4ff0*/  LEA.HI.X.SX32 R111, R141, R9.reuse, 0x2, P0 ;  /* 0x000000098d6f7211 */ /* 0x084fe200000f16ff */
[----:B------:R-:W-:Y:S01]  /*5000*/  STL [R1+0x1b8], R219 ;  /* 0x0001b8db01007387 */ /* 0x000fe20000100800 */
[-C--:B------:R-:W-:Y:S01]  /*5010*/  LEA R140, P0, R216, R84.reuse, 0x2 ;  /* 0x00000054d88c7211 */ /* 0x080fe200078010ff */
[----:B------:R-:W-:Y:S01]  /*5020*/  IMAD R214, R43, UR6, RZ ;  /* 0x000000062bd67c24 */ /* 0x000fe2000f8e02ff */
[----:B------:R-:W-:Y:S01]  /*5030*/  LEA.HI.X.SX32 R47, R217, R9, 0x2, P3 ;  /* 0x00000009d92f7211 */ /* 0x000fe200018f16ff */
[----:B------:R-:W-:Y:S01]  /*5040*/  STL [R1+0x1b4], R218 ;  /* 0x0001b4da01007387 */ /* 0x000fe20000100800 */
[----:B------:R-:W-:Y:S01]  /*5050*/  IMAD R137, R42, UR6, RZ ;  /* 0x000000062a897c24 */ /* 0x000fe2000f8e02ff */
[----:B------:R-:W-:-:S02]  /*5060*/  LEA R94, P6, R125, R84, 0x2 ;  /* 0x000000547d5e7211 */ /* 0x000fc400078c10ff */
[----:B------:R1:W-:Y:S01]  /*5070*/  STL [R1+0x1b0], R141 ;  /* 0x0001b08d01007387 */ /* 0x0003e20000100800 */
[-C--:B------:R-:W-:Y:S01]  /*5080*/  LEA R76, P3, R107, R84.reuse, 0x2 ;  /* 0x000000546b4c7211 */ /* 0x080fe200078610ff */
[----:B------:R-:W-:Y:S02]  /*5090*/  IMAD R109, R41, UR6, RZ ;  /* 0x00000006296d7c24 */ /* 0x000fe4000f8e02ff */
[----:B------:R2:W-:Y:S01]  /*50a0*/  STL [R1+0x1ac], R95 ;  /* 0x0001ac5f01007387 */ /* 0x0005e20000100800 */
[-C--:B------:R-:W-:Y:S02]  /*50b0*/  LEA.HI.X.SX32 R77, R107, R9.reuse, 0x2, P3 ;  /* 0x000000096b4d7211 */ /* 0x080fe400018f16ff */
[-C--:B-1----:R-:W-:Y:S02]  /*50c0*/  LEA.HI.X.SX32 R141, R216, R9.reuse, 0x2, P0 ;  /* 0x00000009d88d7211 */ /* 0x082fe400000f16ff */
[-C--:B------:R-:W-:Y:S01]  /*50d0*/  LEA R48, P0, R215, R84.reuse, 0x2 ;  /* 0x00000054d7307211 */ /* 0x080fe200078010ff */
[----:B------:R-:W-:Y:S01]  /*50e0*/  STL [R1+0x1a8], R217 ;  /* 0x0001a8d901007387 */ /* 0x000fe20000100800 */
[-C--:B--2---:R-:W-:Y:S01]  /*50f0*/  LEA.HI.X.SX32 R95, R125, R9.reuse, 0x2, P6 ;  /* 0x000000097d5f7211 */ /* 0x084fe200030f16ff */
[----:B------:R-:W-:Y:S01]  /*5100*/  IMAD R180, R40, UR6, RZ ;  /* 0x0000000628b47c24 */ /* 0x000fe2000f8e02ff */
[-C--:B------:R-:W-:Y:S01]  /*5110*/  LEA R124, P6, R214, R84.reuse, 0x2 ;  /* 0x00000054d67c7211 */ /* 0x080fe200078c10ff */
[----:B------:R-:W-:Y:S01]  /*5120*/  IMAD R179, R39, UR6, RZ ;  /* 0x0000000627b37c24 */ /* 0x000fe2000f8e02ff */
[-C--:B------:R-:W-:Y:S01]  /*5130*/  LEA R106, P3, R137, R84.reuse, 0x2 ;  /* 0x00000054896a7211 */ /* 0x080fe200078610ff */
[----:B------:R-:W-:Y:S01]  /*5140*/  STL [R1+0x1a4], R216 ;  /* 0x0001a4d801007387 */ /* 0x000fe20000100800 */
[----:B------:R-:W-:Y:S01]  /*5150*/  LEA.HI.X.SX32 R49, R215, R9, 0x2, P0 ;  /* 0x00000009d7317211 */ /* 0x000fe200000f16ff */
[----:B------:R-:W-:Y:S01]  /*5160*/  IMAD R139, R38, UR6, RZ ;  /* 0x00000006268b7c24 */ /* 0x000fe2000f8e02ff */
[----:B------:R-:W-:Y:S01]  /*5170*/  LEA R78, P0, R109, R84, 0x2 ;  /* 0x000000546d4e7211 */ /* 0x000fe200078010ff */
[----:B------:R1:W-:Y:S01]  /*5180*/  STL [R1+0x1a0], R125 ;  /* 0x0001a07d01007387 */ /* 0x0003e20000100800 */
[----:B------:R-:W-:-:S03]  /*5190*/  IMAD R177, R35, UR6, RZ ;  /* 0x0000000623b17c24 */ /* 0x000fc6000f8e02ff */
[----:B------:R2:W-:Y:S01]  /*51a0*/  STL [R1+0x19c], R107 ;  /* 0x00019c6b01007387 */ /* 0x0005e20000100800 */
[-C--:B------:R-:W-:Y:S02]  /*51b0*/  LEA.HI.X.SX32 R79, R109, R9.reuse, 0x2, P0 ;  /* 0x000000096d4f7211 */ /* 0x080fe400000f16ff */
[-C--:B------:R-:W-:Y:S01]  /*51c0*/  LEA R108, P0, R139, R84.reuse, 0x2 ;  /* 0x000000548b6c7211 */ /* 0x080fe200078010ff */
[----:B------:R-:W-:Y:S01]  /*51d0*/  STL [R1+0x198], R215 ;  /* 0x000198d701007387 */ /* 0x000fe20000100800 */
[-C--:B-1----:R-:W-:Y:S02]  /*51e0*/  LEA.HI.X.SX32 R125, R214, R9.reuse, 0x2, P6 ;  /* 0x00000009d67d7211 */ /* 0x082fe400030f16ff */
[CC--:B------:R-:W-:Y:S02]  /*51f0*/  LEA R42, P6, R180.reuse, R84.reuse, 0x2 ;  /* 0x00000054b42a7211 */ /* 0x0c0fe400078c10ff */
[-C--:B--2---:R-:W-:Y:S02]  /*5200*/  LEA.HI.X.SX32 R107, R137, R9.reuse, 0x2, P3 ;  /* 0x00000009896b7211 */ /* 0x084fe400018f16ff */
[----:B------:R-:W-:Y:S01]  /*5210*/  LEA R136, P3, R179, R84, 0x2 ;  /* 0x00000054b3887211 */ /* 0x000fe200078610ff */
[----:B------:R-:W-:Y:S01]  /*5220*/  STL [R1+0x194], R214 ;  /* 0x000194d601007387 */ /* 0x000fe20000100800 */
[----:B------:R-:W-:Y:S01]  /*5230*/  LEA.HI.X.SX32 R43, R180, R9, 0x2, P6 ;  /* 0x00000009b42b7211 */ /* 0x000fe200030f16ff */
[----:B------:R-:W-:-:S02]  /*5240*/  IMAD R133, R34, UR6, RZ ;  /* 0x0000000622857c24 */ /* 0x000fc4000f8e02ff */
[----:B------:R1:W-:Y:S01]  /*5250*/  STL [R1+0x190], R137 ;  /* 0x0001908901007387 */ /* 0x0003e20000100800 */
[----:B------:R-:W-:-:S03]  /*5260*/  LEA R72, P6, R103, R84, 0x2 ;  /* 0x0000005467487211 */ /* 0x000fc600078c10ff */
[----:B------:R2:W-:Y:S01]  /*5270*/  STL [R1+0x18c], R109 ;  /* 0x00018c6d01007387 */ /* 0x0005e20000100800 */
[-C--:B------:R-:W-:Y:S02]  /*5280*/  LEA.HI.X.SX32 R73, R103, R9.reuse, 0x2, P6 ;  /* 0x0000000967497211 */ /* 0x080fe400030f16ff */
[-C--:B-1----:R-:W-:Y:S02]  /*5290*/  LEA.HI.X.SX32 R137, R179, R9.reuse, 0x2, P3 ;  /* 0x00000009b3897211 */ /* 0x082fe400018f16ff */
[CC--:B------:R-:W-:Y:S02]  /*52a0*/  LEA R40, P3, R178.reuse, R84.reuse, 0x2 ;  /* 0x00000054b2287211 */ /* 0x0c0fe400078610ff */
        /* <DEDUP_REMOVED lines=9> */
[CC--:B------:R-:W-:Y:S01]  /*5340*/  LEA R70, P3, R101.reuse, R84.reuse, 0x2 ;  /* 0x0000005465467211 */ /* 0x0c0fe200078610ff */
        /* <DEDUP_REMOVED lines=9> */
[----:B------:R-:W-:Y:S01]  /*53e0*/  STL [R1+0x170], R177 ;  /* 0x000170b101007387 */ /* 0x000fe20000100800 */
[-C--:B------:R-:W-:Y:S01]  /*53f0*/  LEA R100, P3, R131, R84.reuse, 0x2 ;  /* 0x0000005483647211 */ /* 0x080fe200078610ff */
[----:B------:R-:W-:Y:S01]  /*5400*/  IMAD R165, R10, UR6, RZ ;  /* 0x000000060aa57c24 */ /* 0x000fe2000f8e02ff */
[----:B------:R-:W-:Y:S01]  /*5410*/  LEA.HI.X.SX32 R35, R175, R9, 0x2, P0 ;  /* 0x00000009af237211 */ /* 0x000fe200000f16ff */
[----:B------:R1:W-:Y:S01]  /*5420*/  STL [R1+0x16c], R133 ;  /* 0x00016c8501007387 */ /* 0x0003e20000100800 */
[----:B------:R-:W-:-:S03]  /*5430*/  LEA R54, P0, R171, R84, 0x2 ;  /* 0x00000054ab367211 */ /* 0x000fc600078010ff */
[----:B------:R2:W-:Y:S01]  /*5440*/  STL [R1+0x168], R101 ;  /* 0x0001686501007387 */ /* 0x0005e20000100800 */
[----:B------:R-:W-:-:S03]  /*5450*/  LEA.HI.X.SX32 R55, R171, R9, 0x2, P0 ;  /* 0x00000009ab377211 */ /* 0x000fc600000f16ff */
[----:B------:R-:W-:Y:S01]  /*5460*/  STL [R1+0x164], R175 ;  /* 0x000164af01007387 */ /* 0x000fe20000100800 */
[-C--:B-1----:R-:W-:Y:S02]  /*5470*/  LEA.HI.X.SX32 R133, R173, R9.reuse, 0x2, P6 ;  /* 0x00000009ad857211 */ /* 0x082fe400030f16ff */
[-C--:B------:R-:W-:Y:S02]  /*5480*/  LEA R38, P6, R169, R84.reuse, 0x2 ;  /* 0x00000054a9267211 */ /* 0x080fe400078c10ff */
[-C--:B--2---:R-:W-:Y:S02]  /*5490*/  LEA.HI.X.SX32 R101, R131, R9.reuse, 0x2, P3 ;  /* 0x0000000983657211 */ /* 0x084fe400018f16ff */
[-C--:B------:R-:W-:Y:S01]  /*54a0*/  LEA R130, P3, R167, R84.reuse, 0x2 ;  /* 0x00000054a7827211 */ /* 0x080fe200078610ff */
[----:B------:R-:W-:Y:S01]  /*54b0*/  STL [R1+0x160], R173 ;  /* 0x000160ad01007387 */ /* 0x000fe20000100800 */
[----:B------:R-:W-:Y:S02]  /*54c0*/  LEA R84, P0, R165, R84, 0x2 ;  /* 0x00000054a5547211 */ /* 0x000fe400078010ff */
[----:B------:R-:W-:Y:S01]  /*54d0*/  LEA.HI.X.SX32 R39, R169, R9, 0x2, P6 ;  /* 0x00000009a9277211 */ /* 0x000fe200030f16ff */
[----:B------:R1:W-:Y:S01]  /*54e0*/  STL [R1+0x15c], R131 ;  /* 0x00015c8301007387 */ /* 0x0003e20000100800 */
[----:B------:R-:W-:-:S02]  /*54f0*/  ISETP.GE.AND P6, PT, R0, UR4, PT ;  /* 0x0000000400007c0c */ /* 0x000fc4000bfc6270 */
[-C--:B------:R-:W-:Y:S02]  /*5500*/  LEA.HI.X.SX32 R85, R165, R9.reuse, 0x2, P0 ;  /* 0x00000009a5557211 */ /* 0x080fe400000f16ff */
[----:B------:R-:W-:Y:S02]  /*5510*/  ISETP.GE.AND P0, PT, R189, UR4, PT ;  /* 0x00000004bd007c0c */ /* 0x000fe4000bf06270 */
[----:B-1----:R-:W-:Y:S02]  /*5520*/  LEA.HI.X.SX32 R131, R167, R9, 0x2, P3 ;  /* 0x00000009a7837211 */ /* 0x002fe400018f16ff */
[----:B------:R-:W-:Y:S02]  /*5530*/  ISETP.GE.AND P3, PT, R213, UR4, PT ;  /* 0x00000004d5007c0c */ /* 0x000fe4000bf66270 */
[----:B------:R-:W-:Y:S02]  /*5540*/  SEL R232, RZ, 0x4, P6 ;  /* 0x00000004ffe87807 */ /* 0x000fe40003000000 */
[----:B------:R-:W-:-:S02]  /*5550*/  SEL R233, RZ, 0x4, P3 ;  /* 0x00000004ffe97807 */ /* 0x000fc40001800000 */
[----:B------:R-:W-:Y:S02]  /*5560*/  ISETP.GE.AND P6, PT, R187, UR4, PT ;  /* 0x00000004bb007c0c */ /* 0x000fe4000bfc6270 */
[----:B------:R-:W-:Y:S02]  /*5570*/  ISETP.GE.AND P3, PT, R186, UR4, PT ;  /* 0x00000004ba007c0c */ /* 0x000fe4000bf66270 */
[----:B------:R-:W-:Y:S02]  /*5580*/  SEL R231, RZ, 0x4, P0 ;  /* 0x00000004ffe77807 */ /* 0x000fe40000000000 */
[----:B------:R-:W-:Y:S02]  /*5590*/  ISETP.GE.AND P0, PT, R185, UR4, PT ;  /* 0x00000004b9007c0c */ /* 0x000fe4000bf06270 */
[----:B------:R-:W-:Y:S02]  /*55a0*/  SEL R230, RZ, 0x4, P6 ;  /* 0x00000004ffe67807 */ /* 0x000fe40003000000 */
[----:B------:R-:W-:-:S02]  /*55b0*/  SEL R229, RZ, 0x4, P3 ;  /* 0x00000004ffe57807 */ /* 0x000fc40001800000 */
[----:B------:R-:W-:Y:S02]  /*55c0*/  ISETP.GE.AND P6, PT, R184, UR4, PT ;  /* 0x00000004b8007c0c */ /* 0x000fe4000bfc6270 */
[----:B------:R-:W-:Y:S02]  /*55d0*/  ISETP.GE.AND P3, PT, R183, UR4, PT ;  /* 0x00000004b7007c0c */ /* 0x000fe4000bf66270 */
[----:B------:R-:W-:Y:S02]  /*55e0*/  SEL R228, RZ, 0x4, P0 ;  /* 0x00000004ffe47807 */ /* 0x000fe40000000000 */
[----:B------:R-:W-:Y:S01]  /*55f0*/  ISETP.GE.AND P0, PT, R181, UR4, PT ;  /* 0x00000004b5007c0c */ /* 0x000fe2000bf06270 */
[----:B------:R-:W-:Y:S01]  /*5600*/  STL [R1+0x158], R171 ;  /* 0x000158ab01007387 */ /* 0x000fe20000100800 */
[----:B------:R-:W-:Y:S02]  /*5610*/  SEL R31, RZ, 0x4, P6 ;  /* 0x00000004ff1f7807 */ /* 0x000fe40003000000 */
[----:B------:R-:W-:Y:S01]  /*5620*/  SEL R180, RZ, 0x4, P3 ;  /* 0x00000004ffb47807 */ /* 0x000fe20001800000 */
[----:B------:R-:W-:Y:S01]  /*5630*/  STL [R1+0x154], R169 ;  /* 0x000154a901007387 */ /* 0x000fe20000100800 */
[----:B------:R-:W-:-:S02]  /*5640*/  ISETP.GE.AND P6, PT, R212, UR4, PT ;  /* 0x00000004d4007c0c */ /* 0x000fc4000bfc6270 */
[----:B------:R-:W-:Y:S01]  /*5650*/  SEL R179, RZ, 0x4, P0 ;  /* 0x00000004ffb37807 */ /* 0x000fe20000000000 */
[----:B------:R-:W-:Y:S01]  /*5660*/  STL [R1+0x150], R167 ;  /* 0x000150a701007387 */ /* 0x000fe20000100800 */
[----:B------:R-:W-:Y:S02]  /*5670*/  ISETP.GE.AND P3, PT, R211, UR4, PT ;  /* 0x00000004d3007c0c */ /* 0x000fe4000bf66270 */
[----:B------:R-:W-:Y:S01]  /*5680*/  ISETP.GE.AND P0, PT, R210, UR4, PT ;  /* 0x00000004d2007c0c */ /* 0x000fe2000bf06270 */
[----:B------:R-:W-:Y:S01]  /*5690*/  STL [R1+0x14c], R165 ;  /* 0x00014ca501007387 */ /* 0x000fe20000100800 */
[----:B------:R-:W-:-:S03]  /*56a0*/  SEL R178, RZ, 0x4, P6 ;  /* 0x00000004ffb27807 */ /* 0x000fc60003000000 */
[----:B------:R1:W-:Y:S01]  /*56b0*/  STL [R1+0x2ec], R8 ;  /* 0x0002ec0801007387 */ /* 0x0003e20000100800 */
[----:B------:R-:W-:Y:S02]  /*56c0*/  SEL R2, R179, RZ, P5 ;  /* 0x000000ffb3027207 */ /* 0x000fe40002800000 */
[----:B------:R-:W-:Y:S02]  /*56d0*/  SEL R177, RZ, 0x4, P3 ;  /* 0x00000004ffb17807 */ /* 0x000fe40001800000 */
[----:B------:R-:W-:Y:S02]  /*56e0*/  ISETP.GE.AND P6, PT, R209, UR4, PT ;  /* 0x00000004d1007c0c */ /* 0x000fe4000bfc6270 */
[----:B------:R-:W-:Y:S02]  /*56f0*/  SEL R176, RZ, 0x4, P0 ;  /* 0x00000004ffb07807 */ /* 0x000fe40000000000 */
[----:B-1----:R-:W-:Y:S02]  /*5700*/  SEL R8, R180, RZ, P5 ;  /* 0x000000ffb4087207 */ /* 0x002fe40002800000 */
[----:B------:R-:W-:-:S02]  /*5710*/  ISETP.GE.AND P3, PT, R208, UR4, PT ;  /* 0x00000004d0007c0c */ /* 0x000fc4000bf66270 */
[----:B------:R-:W-:Y:S01]  /*5720*/  ISETP.GE.AND P0, PT, R207, UR4, PT ;  /* 0x00000004cf007c0c */ /* 0x000fe2000bf06270 */
[----:B------:R1:W-:Y:S01]  /*5730*/  STL [R1], R8 ;  /* 0x0000000801007387 */ /* 0x0003e20000100800 */
[----:B------:R-:W-:Y:S02]  /*5740*/  SEL R14, R178, RZ, P5 ;  /* 0x000000ffb20e7207 */ /* 0x000fe40002800000 */
[----:B------:R-:W-:Y:S01]  /*5750*/  SEL R175, RZ, 0x4, P6 ;  /* 0x00000004ffaf7807 */ /* 0x000fe20003000000 */
[----:B------:R2:W-:Y:S01]  /*5760*/  STL [R1+0x4], R2 ;  /* 0x0000040201007387 */ /* 0x0005e20000100800 */
[----:B------:R-:W-:Y:S02]  /*5770*/  SEL R174, RZ, 0x4, P3 ;  /* 0x00000004ffae7807 */ /* 0x000fe40001800000 */
[----:B------:R-:W-:Y:S02]  /*5780*/  ISETP.GE.AND P6, PT, R206, UR4, PT ;  /* 0x00000004ce007c0c */ /* 0x000fe4000bfc6270 */
[----:B-1----:R-:W-:Y:S01]  /*5790*/  SEL R8, R177, RZ, P5 ;  /* 0x000000ffb1087207 */ /* 0x002fe20002800000 */
[----:B------:R1:W-:Y:S01]  /*57a0*/  STL [R1+0x8], R14 ;  /* 0x0000080e01007387 */ /* 0x0003e20000100800 */
[----:B------:R-:W-:-:S02]  /*57b0*/  SEL R173, RZ, 0x4, P0 ;  /* 0x00000004ffad7807 */ /* 0x000fc40000000000 */
[----:B--2---:R-:W-:Y:S01]  /*57c0*/  SEL R2, R176, RZ, P5 ;  /* 0x000000ffb0027207 */ /* 0x004fe20002800000 */
[----:B------:R2:W-:Y:S01]  /*57d0*/  STL [R1+0xc], R8 ;  /* 0x00000c0801007387 */ /* 0x0005e20000100800 */
[----:B------:R-:W-:Y:S02]  /*57e0*/  ISETP.GE.AND P3, PT, R205, UR4, PT ;  /* 0x00000004cd007c0c */ /* 0x000fe4000bf66270 */
[----:B------:R-:W-:Y:S01]  /*57f0*/  ISETP.GE.AND P0, PT, R204, UR4, PT ;  /* 0x00000004cc007c0c */ /* 0x000fe2000bf06270 */
[----:B------:R3:W-:Y:S01]  /*5800*/  STL [R1+0x10], R2 ;  /* 0x0000100201007387 */ /* 0x0007e20000100800 */
[----:B-1----:R-:W-:Y:S02]  /*5810*/  SEL R14, R175, RZ, P5 ;  /* 0x000000ffaf0e7207 */ /* 0x002fe40002800000 */
[----:B------:R-:W-:Y:S02]  /*5820*/  SEL R172, RZ, 0x4, P6 ;  /* 0x00000004ffac7807 */ /* 0x000fe40003000000 */
[----:B--2---:R-:W-:-:S02]  /*5830*/  SEL R8, R174, RZ, P5 ;  /* 0x000000ffae087207 */ /* 0x004fc40002800000 */
[----:B------:R-:W-:Y:S02]  /*5840*/  SEL R171, RZ, 0x4, P3 ;  /* 0x00000004ffab7807 */ /* 0x000fe40001800000 */
[----:B---3--:R-:W-:Y:S01]  /*5850*/  SEL R2, R173, RZ, P5 ;  /* 0x000000ffad027207 */ /* 0x008fe20002800000 */
[----:B------:R1:W-:Y:S01]  /*5860*/  STL [R1+0x14], R14 ;  /* 0x0000140e01007387 */ /* 0x0003e20000100800 */
[----:B------:R-:W-:Y:S02]  /*5870*/  ISETP.GE.AND P6, PT, R203, UR4, PT ;  /* 0x00000004cb007c0c */ /* 0x000fe4000bfc6270 */
[----:B------:R-:W-:Y:S02]  /*5880*/  ISETP.GE.AND P3, PT, R202, UR4, PT ;  /* 0x00000004ca007c0c */ /* 0x000fe4000bf66270 */
[----:B------:R-:W-:Y:S01]  /*5890*/  SEL R170, RZ, 0x4, P0 ;  /* 0x00000004ffaa7807 */ /* 0x000fe20000000000 */
[----:B------:R2:W-:Y:S01]  /*58a0*/  STL [R1+0x18], R8 ;  /* 0x0000180801007387 */ /* 0x0005e20000100800 */
[----:B------:R-:W-:-:S02]  /*58b0*/  ISETP.GE.AND P0, PT, R201, UR4, PT ;  /* 0x00000004c9007c0c */ /* 0x000fc4000bf06270 */
[----:B-1----:R-:W-:Y:S01]  /*58c0*/  SEL R14, R172, RZ, P5 ;  /* 0x000000ffac0e7207 */ /* 0x002fe20002800000 */
[----:B------:R1:W-:Y:S01]  /*58d0*/  STL [R1+0x1c], R2 ;  /* 0x00001c0201007387 */ /* 0x0003e20000100800 */
[----:B------:R-:W-:Y:S02]  /*58e0*/  SEL R169, RZ, 0x4, P6 ;  /* 0x00000004ffa97807 */ /* 0x000fe40003000000 */
[----:B------:R-:W-:Y:S02]  /*58f0*/  SEL R168, RZ, 0x4, P3 ;  /* 0x00000004ffa87807 */ /* 0x000fe40001800000 */
[----:B--2---:R-:W-:Y:S02]  /*5900*/  SEL R8, R171, RZ, P5 ;  /* 0x000000ffab087207 */ /* 0x004fe40002800000 */
[----:B------:R-:W-:Y:S02]  /*5910*/  ISETP.GE.AND P6, PT, R200, UR4, PT ;  /* 0x00000004c8007c0c */ /* 0x000fe4000bfc6270 */
[----:B------:R-:W-:-:S02]  /*5920*/  ISETP.GE.AND P3, PT, R199, UR4, PT ;  /* 0x00000004c7007c0c */ /* 0x000fc4000bf66270 */
[----:B-1----:R-:W-:Y:S01]  /*5930*/  SEL R2, R170, RZ, P5 ;  /* 0x000000ffaa027207 */ /* 0x002fe20002800000 */
[----:B------:R1:W-:Y:S01]  /*5940*/  STL [R1+0x20], R14 ;  /* 0x0000200e01007387 */ /* 0x0003e20000100800 */
[----:B------:R-:W-:Y:S02]  /*5950*/  SEL R167, RZ, 0x4, P0 ;  /* 0x00000004ffa77807 */ /* 0x000fe40000000000 */
[----:B------:R-:W-:Y:S01]  /*5960*/  ISETP.GE.AND P0, PT, R198, UR4, PT ;  /* 0x00000004c6007c0c */ /* 0x000fe2000bf06270 */
[----:B------:R2:W-:Y:S01]  /*5970*/  STL [R1+0x24], R8 ;  /* 0x0000240801007387 */ /* 0x0005e20000100800 */
[----:B------:R-:W-:Y:S02]  /*5980*/  SEL R166, RZ, 0x4, P6 ;  /* 0x00000004ffa67807 */ /* 0x000fe40003000000 */
[----:B------:R-:W-:Y:S01]  /*5990*/  SEL R165, RZ, 0x4, P3 ;  /* 0x00000004ffa57807 */ /* 0x000fe20001800000 */
[----:B------:R3:W-:Y:S01]  /*59a0*/  STL [R1+0x28], R2 ;  /* 0x0000280201007387 */ /* 0x0007e20000100800 */
[----:B-1----:R-:W-:-:S02]  /*59b0*/  SEL R14, R169, RZ, P5 ;  /* 0x000000ffa90e7207 */ /* 0x002fc40002800000 */
[----:B------:R-:W-:Y:S02]  /*59c0*/  ISETP.GE.AND P6, PT, R197, UR4, PT ;  /* 0x00000004c5007c0c */ /* 0x000fe4000bfc6270 */
[----:B--2---:R-:W-:Y:S02]  /*59d0*/  SEL R8, R168, RZ, P5 ;  /* 0x000000ffa8087207 */ /* 0x004fe40002800000 */
[----:B------:R-:W-:Y:S02]  /*59e0*/  ISETP.GE.AND P3, PT, R196, UR4, PT ;  /* 0x00000004c4007c0c */ /* 0x000fe4000bf66270 */
[----:B---3--:R-:W-:Y:S01]  /*59f0*/  SEL R2, R167, RZ, P5 ;  /* 0x000000ffa7027207 */ /* 0x008fe20002800000 */
[----:B------:R1:W-:Y:S01]  /*5a00*/  STL [R1+0x2c], R14 ;  /* 0x00002c0e01007387 */ /* 0x0003e20000100800 */
[----:B------:R-:W-:Y:S02]  /*5a10*/  SEL R164, RZ, 0x4, P0 ;  /* 0x00000004ffa47807 */ /* 0x000fe40000000000 */
[----:B------:R-:W-:Y:S01]  /*5a20*/  ISETP.GE.AND P0, PT, R195, UR4, PT ;  /* 0x00000004c3007c0c */ /* 0x000fe2000bf06270 */
[----:B------:R2:W-:Y:S01]  /*5a30*/  STL [R1+0x30], R8 ;  /* 0x0000300801007387 */ /* 0x0005e20000100800 */
[----:B------:R-:W-:-:S02]  /*5a40*/  SEL R67, RZ, 0x4, P6 ;  /* 0x00000004ff437807 */ /* 0x000fc40003000000 */
[----:B------:R-:W-:Y:S01]  /*5a50*/  SEL R66, RZ, 0x4, P3 ;  /* 0x00000004ff427807 */ /* 0x000fe20001800000 */
[----:B------:R3:W-:Y:S01]  /*5a60*/  STL [R1+0x34], R2 ;  /* 0x0000340201007387 */ /* 0x0007e20000100800 */
[----:B------:R-:W-:Y:S02]  /*5a70*/  ISETP.GE.AND P6, PT, R194, UR4, PT ;  /* 0x00000004c2007c0c */ /* 0x000fe4000bfc6270 */
[----:B-1----:R-:W-:Y:S02]  /*5a80*/  SEL R14, R166, RZ, P5 ;  /* 0x000000ffa60e7207 */ /* 0x002fe40002800000 */
[----:B------:R-:W-:Y:S02]  /*5a90*/  ISETP.GE.AND P3, PT, R193, UR4, PT ;  /* 0x00000004c1007c0c */ /* 0x000fe4000bf66270 */
[----:B--2---:R-:W-:Y:S02]  /*5aa0*/  SEL R8, R165, RZ, P5 ;  /* 0x000000ffa5087207 */ /* 0x004fe40002800000 */
[----:B------:R-:W-:-:S02]  /*5ab0*/  SEL R12, RZ, 0x4, P0 ;  /* 0x00000004ff0c7807 */ /* 0x000fc40000000000 */
[----:B---3--:R-:W-:Y:S01]  /*5ac0*/  SEL R2, R164, RZ, P5 ;  /* 0x000000ffa4027207 */ /* 0x008fe20002800000 */
[----:B------:R1:W-:Y:S01]  /*5ad0*/  STL [R1+0x38], R14 ;  /* 0x0000380e01007387 */ /* 0x0003e20000100800 */
[----:B------:R-:W-:Y:S01]  /*5ae0*/  ISETP.GE.AND P0, PT, R192, UR4, PT ;  /* 0x00000004c0007c0c */ /* 0x000fe2000bf06270 */
[----:B------:R-:W-:Y:S01]  /*5af0*/  UIADD3 UR5, UR5, -0x80, URZ ;  /* 0xffffff8005057890 */ /* 0x000fe2000fffe03f */
[----:B------:R-:W-:Y:S01]  /*5b00*/  SEL R11, RZ, 0x4, P6 ;  /* 0x00000004ff0b7807 */ /* 0x000fe20003000000 */
[----:B------:R2:W-:Y:S01]  /*5b10*/  STL [R1+0x3c], R8 ;  /* 0x00003c0801007387 */ /* 0x0005e20000100800 */
[----:B------:R-:W-:Y:S02]  /*5b20*/  SEL R10, RZ, 0x4, P3 ;  /* 0x00000004ff0a7807 */ /* 0x000fe40001800000 */
[----:B------:R-:W-:Y:S01]  /*5b30*/  ISETP.GE.AND P6, PT, R191, UR4, PT ;  /* 0x00000004bf007c0c */ /* 0x000fe2000bfc6270 */
[----:B------:R3:W-:Y:S01]  /*5b40*/  STL [R1+0x40], R2 ;  /* 0x0000400201007387 */ /* 0x0007e20000100800 */
[----:B------:R-:W-:-:S02]  /*5b50*/  ISETP.GE.AND P3, PT, R157, UR4, PT ;  /* 0x000000049d007c0c */ /* 0x000fc4000bf66270 */
[----:B-1----:R-:W-:Y:S02]  /*5b60*/  SEL R14, R67, RZ, P5 ;  /* 0x000000ff430e7207 */ /* 0x002fe40002800000 */
[----:B------:R-:W-:Y:S02]  /*5b70*/  SEL R9, RZ, 0x4, P0 ;  /* 0x00000004ff097807 */ /* 0x000fe40000000000 */
[----:B--2---:R-:W-:Y:S02]  /*5b80*/  SEL R8, R66, RZ, P5 ;  /* 0x000000ff42087207 */ /* 0x004fe40002800000 */
[----:B------:R-:W-:Y:S02]  /*5b90*/  ISETP.NE.U32.AND P0, PT, R7, RZ, PT ;  /* 0x000000ff0700720c */ /* 0x000fe40003f05070 */
[----:B---3--:R-:W-:Y:S01]  /*5ba0*/  SEL R2, R12, RZ, P5 ;  /* 0x000000ff0c027207 */ /* 0x008fe20002800000 */
[----:B------:R-:W-:Y:S01]  /*5bb0*/  STL [R1+0x44], R14 ;  /* 0x0000440e01007387 */ /* 0x000fe20000100800 */
[----:B------:R-:W-:-:S02]  /*5bc0*/  SEL R28, RZ, 0x4, P6 ;  /* 0x00000004ff1c7807 */ /* 0x000fc40003000000 */
[----:B------:R-:W-:Y:S01]  /*5bd0*/  SEL R7, RZ, 0x4, P3 ;  /* 0x00000004ff077807 */ /* 0x000fe20001800000 */
[----:B------:R1:W-:Y:S01]  /*5be0*/  STL [R1+0x4c], R8 ;  /* 0x00004c0801007387 */ /* 0x0003e20000100800 */
[----:B------:R-:W-:Y:S02]  /*5bf0*/  ISETP.GE.AND P6, PT, R0, UR5, PT ;  /* 0x0000000500007c0c */ /* 0x000fe4000bfc6270 */
[----:B------:R-:W-:Y:S01]  /*5c00*/  ISETP.GE.AND P3, PT, R213, UR5, PT ;  /* 0x00000005d5007c0c */ /* 0x000fe2000bf66270 */
[----:B------:R2:W-:Y:S01]  /*5c10*/  STL [R1+0x50], R2 ;  /* 0x0000500201007387 */ /* 0x0005e20000100800 */
[----:B------:R-:W-:Y:S02]  /*5c20*/  SEL R232, R232, RZ, P5 ;  /* 0x000000ffe8e87207 */ /* 0x000fe40002800000 */
[----:B------:R-:W-:Y:S02]  /*5c30*/  SEL R233, R233, RZ, P5 ;  /* 0x000000ffe9e97207 */ /* 0x000fe40002800000 */
[----:B------:R-:W-:-:S02]  /*5c40*/  SEL R231, R231, RZ, P5 ;  /* 0x000000ffe7e77207 */ /* 0x000fc40002800000 */
[----:B------:R-:W-:Y:S02]  /*5c50*/  SEL R230, R230, RZ, P5 ;  /* 0x000000ffe6e67207 */ /* 0x000fe40002800000 */
[----:B------:R-:W-:Y:S02]  /*5c60*/  SEL R229, R229, RZ, P5 ;  /* 0x000000ffe5e57207 */ /* 0x000fe40002800000 */
[----:B------:R-:W-:Y:S02]  /*5c70*/  SEL R228, R228, RZ, P5 ;  /* 0x000000ffe4e47207 */ /* 0x000fe40002800000 */
[----:B------:R-:W-:Y:S02]  /*5c80*/  SEL R31, R31, RZ, P5 ;  /* 0x000000ff1f1f7207 */ /* 0x000fe40002800000 */
[----:B------:R-:W-:Y:S02]  /*5c90*/  SEL R11, R11, RZ, P5 ;  /* 0x000000ff0b0b7207 */ /* 0x000fe40002800000 */
[----:B-1----:R-:W-:-:S02]  /*5ca0*/  SEL R8, R10, RZ, P5 ;  /* 0x000000ff0a087207 */ /* 0x002fc40002800000 */
[----:B--2---:R-:W-:Y:S02]  /*5cb0*/  SEL R2, R9, RZ, P5 ;  /* 0x000000ff09027207 */ /* 0x004fe40002800000 */
[----:B------:R-:W-:Y:S02]  /*5cc0*/  SEL R28, R28, RZ, P5 ;  /* 0x000000ff1c1c7207 */ /* 0x000fe40002800000 */
[----:B------:R-:W-:Y:S02]  /*5cd0*/  SEL R19, R7, RZ, P5 ;  /* 0x000000ff07137207 */ /* 0x000fe40002800000 */
[----:B------:R-:W-:Y:S02]  /*5ce0*/  ISETP.GE.AND P5, PT, R189, UR5, PT ;  /* 0x00000005bd007c0c */ /* 0x000fe4000bfa6270 */
[----:B------:R-:W-:Y:S02]  /*5cf0*/  SEL R189, RZ, 0x4, P6 ;  /* 0x00000004ffbd7807 */ /* 0x000fe40003000000 */
[----:B------:R-:W-:-:S02]  /*5d00*/  ISETP.GE.AND P6, PT, R187, UR5, PT ;  /* 0x00000005bb007c0c */ /* 0x000fc4000bfc6270 */
[----:B------:R-:W-:Y:S02]  /*5d10*/  SEL R187, RZ, 0x4, P3 ;  /* 0x00000004ffbb7807 */ /* 0x000fe40001800000 */
[----:B------:R-:W-:Y:S02]  /*5d20*/  ISETP.GE.AND P3, PT, R186, UR5, PT ;  /* 0x00000005ba007c0c */ /* 0x000fe4000bf66270 */
[----:B------:R-:W-:Y:S02]  /*5d30*/  SEL R186, RZ, 0x4, P5 ;  /* 0x00000004ffba7807 */ /* 0x000fe40002800000 */
        /* <DEDUP_REMOVED lines=8> */
[----:B------:R-:W-:-:S04]  /*5dc0*/  ISETP.GE.AND P6, PT, R212, UR5, PT ;  /* 0x00000005d4007c0c */ /* 0x000fc8000bfc6270 */
        /* <DEDUP_REMOVED lines=9> */
[----:B------:R-:W-:Y:S02]  /*5e60*/  ISETP.GE.AND P6, PT, R202, UR5, PT ;  /* 0x00000005ca007c0c */ /* 0x000fe4000bfc6270 */
[----:B------:R-:W-:Y:S02]  /*5e70*/  SEL R179, RZ, 0x4, P5 ;  /* 0x00000004ffb37807 */ /* 0x000fe40002800000 */
[----:B------:R-:W-:Y:S02]  /*5e80*/  SEL R168, RZ, 0x4, P6 ;  /* 0x00000004ffa87807 */ /* 0x000fe40003000000 */
[----:B------:R-:W-:Y:S02]  /*5e90*/  ISETP.GE.AND P6, PT, R200, UR5, PT ;  /* 0x00000005c8007c0c */ /* 0x000fe4000bfc6270 */
[----:B------:R-:W-:-:S02]  /*5ea0*/  ISETP.GE.AND P5, PT, R211, UR5, PT ;  /* 0x00000005d3007c0c */ /* 0x000fc4000bfa6270 */
[----:B------:R-:W-:Y:S02]  /*5eb0*/  SEL R166, RZ, 0x4, P6 ;  /* 0x00000004ffa67807 */ /* 0x000fe40003000000 */
[----:B------:R-:W-:Y:S02]  /*5ec0*/  SEL R177, RZ, 0x4, P5 ;  /* 0x00000004ffb17807 */ /* 0x000fe40002800000 */
[----:B------:R-:W-:Y:S02]  /*5ed0*/  ISETP.GE.AND P6, PT, R198, UR5, PT ;  /* 0x00000005c6007c0c */ /* 0x000fe4000bfc6270 */
[----:B------:R-:W-:Y:S02]  /*5ee0*/  ISETP.GE.AND P5, PT, R209, UR5, PT ;  /* 0x00000005d1007c0c */ /* 0x000fe4000bfa6270 */
[----:B------:R-:W-:Y:S02]  /*5ef0*/  SEL R164, RZ, 0x4, P6 ;  /* 0x00000004ffa47807 */ /* 0x000fe40003000000 */
[----:B------:R-:W-:-:S02]  /*5f00*/  SEL R175, RZ, 0x4, P5 ;  /* 0x00000004ffaf7807 */ /* 0x000fc40002800000 */
[----:B------:R-:W-:Y:S02]  /*5f10*/  ISETP.GE.AND P6, PT, R196, UR5, PT ;  /* 0x00000005c4007c0c */ /* 0x000fe4000bfc6270 */
[----:B------:R-:W-:Y:S02]  /*5f20*/  ISETP.GE.AND P5, PT, R207, UR5, PT ;  /* 0x00000005cf007c0c */ /* 0x000fe4000bfa6270 */
[----:B------:R-:W-:Y:S02]  /*5f30*/  SEL R66, RZ, 0x4, P6 ;  /* 0x00000004ff427807 */ /* 0x000fe40003000000 */
[----:B------:R-:W-:Y:S02]  /*5f40*/  SEL R173, RZ, 0x4, P5 ;  /* 0x00000004ffad7807 */ /* 0x000fe40002800000 */
[----:B------:R-:W-:Y:S02]  /*5f50*/  ISETP.GE.AND P6, PT, R194, UR5, PT ;  /* 0x00000005c2007c0c */ /* 0x000fe4000bfc6270 */
[----:B------:R-:W-:Y:S01]  /*5f60*/  ISETP.GE.AND P5, PT, R205, UR5, PT ;  /* 0x00000005cd007c0c */ /* 0x000fe2000bfa6270 */
[----:B------:R1:W-:Y:S03]  /*5f70*/  STL [R1+0x54], R11 ;  /* 0x0000540b01007387 */ /* 0x0003e60000100800 */
[----:B------:R-:W-:-:S02]  /*5f80*/  SEL R171, RZ, 0x4, P5 ;  /* 0x00000004ffab7807 */ /* 0x000fc40002800000 */
[----:B------:R-:W-:Y:S02]  /*5f90*/  ISETP.GE.AND P5, PT, R203, UR5, PT ;  /* 0x00000005cb007c0c */ /* 0x000fe4000bfa6270 */
[----:B-1----:R-:W-:Y:S02]  /*5fa0*/  SEL R11, RZ, 0x4, P6 ;  /* 0x00000004ff0b7807 */ /* 0x002fe40003000000 */
[----:B------:R-:W-:Y:S02]  /*5fb0*/  ISETP.GE.AND P6, PT, R192, UR5, PT ;  /* 0x00000005c0007c0c */ /* 0x000fe4000bfc6270 */
[----:B------:R-:W-:Y:S02]  /*5fc0*/  SEL R169, RZ, 0x4, P5 ;  /* 0x00000004ffa97807 */ /* 0x000fe40002800000 */
[----:B------:R-:W-:Y:S02]  /*5fd0*/  SEL R9, RZ, 0x4, P6 ;  /* 0x00000004ff097807 */ /* 0x000fe40003000000 */
[----:B------:R-:W-:-:S02]  /*5fe0*/  ISETP.GE.AND P6, PT, R157, UR5, PT ;  /* 0x000000059d007c0c */ /* 0x000fc4000bfc6270 */
[----:B------:R-:W-:Y:S02]  /*5ff0*/  ISETP.GE.AND P5, PT, R201, UR5, PT ;  /* 0x00000005c9007c0c */ /* 0x000fe4000bfa6270 */
[----:B------:R-:W-:Y:S02]  /*6000*/  SEL R180, RZ, 0x4, P3 ;  /* 0x00000004ffb47807 */ /* 0x000fe40001800000 */
[----:B------:R-:W-:Y:S02]  /*6010*/  ISETP.NE.U32.AND P3, PT, R5, RZ, PT ;  /* 0x000000ff0500720c */ /* 0x000fe40003f65070 */
[----:B------:R-:W-:Y:S02]  /*6020*/  SEL R5, RZ, 0x4, P6 ;  /* 0x00000004ff057807 */ /* 0x000fe40003000000 */
[----:B------:R-:W-:Y:S02]  /*6030*/  SEL R167, RZ, 0x4, P5 ;  /* 0x00000004ffa77807 */ /* 0x000fe40002800000 */
[----:B------:R-:W-:-:S02]  /*6040*/  ISETP.GT.AND P6, PT, R13, 0xbf, PT ;  /* 0x000000bf0d00780c */ /* 0x000fc40003fc4270 */
[----:B------:R-:W-:Y:S01]  /*6050*/  ISETP.GE.AND P5, PT, R199, UR5, PT ;  /* 0x00000005c7007c0c */ /* 0x000fe2000bfa6270 */
[----:B------:R1:W-:Y:S01]  /*6060*/  STL [R1+0x5c], R8 ;  /* 0x00005c0801007387 */ /* 0x0003e20000100800 */
[----:B------:R-:W-:Y:S02]  /*6070*/  SEL R14, R187, RZ, P6 ;  /* 0x000000ffbb0e7207 */ /* 0x000fe40003000000 */
[----:B------:R-:W-:Y:S01]  /*6080*/  SEL R165, RZ, 0x4, P5 ;  /* 0x00000004ffa57807 */ /* 0x000fe20002800000 */
[----:B------:R2:W-:Y:S01]  /*6090*/  STL [R1+0x58], R2 ;  /* 0x0000580201007387 */ /* 0x0005e20000100800 */
[----:B------:R-:W-:Y:S02]  /*60a0*/  ISETP.GE.AND P5, PT, R197, UR5, PT ;  /* 0x00000005c5007c0c */ /* 0x000fe4000bfa6270 */
[----:B-1----:R-:W-:Y:S02]  /*60b0*/  SEL R8, R189, RZ, P6 ;  /* 0x000000ffbd087207 */ /* 0x002fe40003000000 */
[----:B--2---:R-:W-:-:S03]  /*60c0*/  SEL R2, R186, RZ, P6 ;  /* 0x000000ffba027207 */ /* 0x004fc60003000000 */
[----:B------:R1:W-:Y:S01]  /*60d0*/  STL [R1+0x6c], R8 ;  /* 0x00006c0801007387 */ /* 0x0003e20000100800 */
[----:B------:R-:W-:Y:S02]  /*60e0*/  SEL R67, RZ, 0x4, P5 ;  /* 0x00000004ff437807 */ /* 0x000fe40002800000 */
[----:B------:R-:W-:Y:S01]  /*60f0*/  ISETP.GE.AND P5, PT, R195, UR5, PT ;  /* 0x00000005c3007c0c */ /* 0x000fe2000bfa6270 */
[----:B------:R2:W-:Y:S04]  /*6100*/  STL [R1+0x68], R14 ;  /* 0x0000680e01007387 */ /* 0x0005e80000100800 */
[----:B------:R3:W-:Y:S01]  /*6110*/  STL [R1+0x70], R2 ;  /* 0x0000700201007387 */ /* 0x0007e20000100800 */
[----:B-1----:R-:W-:Y:S02]  /*6120*/  SEL R8, R185, RZ, P6 ;  /* 0x000000ffb9087207 */ /* 0x002fe40003000000 */
[----:B--2---:R-:W-:-:S03]  /*6130*/  SEL R14, R184, RZ, P6 ;  /* 0x000000ffb80e7207 */ /* 0x004fc60003000000 */
[----:B------:R1:W-:Y:S01]  /*6140*/  STL [R1+0x74], R8 ;  /* 0x0000740801007387 */ /* 0x0003e20000100800 */
[----:B---3--:R-:W-:-:S03]  /*6150*/  SEL R2, R183, RZ, P6 ;  /* 0x000000ffb7027207 */ /* 0x008fc60003000000 */
[----:B------:R2:W-:Y:S01]  /*6160*/  STL [R1+0x78], R14 ;  /* 0x0000780e01007387 */ /* 0x0005e20000100800 */
[----:B------:R-:W-:Y:S02]  /*6170*/  SEL R12, RZ, 0x4, P5 ;  /* 0x00000004ff0c7807 */ /* 0x000fe40002800000 */
[----:B------:R-:W-:Y:S01]  /*6180*/  ISETP.GE.AND P5, PT, R193, UR5, PT ;  /* 0x00000005c1007c0c */ /* 0x000fe2000bfa6270 */
[----:B------:R3:W-:Y:S01]  /*6190*/  STL [R1+0x7c], R2 ;  /* 0x00007c0201007387 */ /* 0x0007e20000100800 */
[----:B-1----:R-:W-:Y:S02]  /*61a0*/  SEL R8, R181, RZ, P6 ;  /* 0x000000ffb5087207 */ /* 0x002fe40003000000 */
[----:B--2---:R-:W-:-:S03]  /*61b0*/  SEL R14, R180, RZ, P6 ;  /* 0x000000ffb40e7207 */ /* 0x004fc60003000000 */
[----:B------:R1:W-:Y:S01]  /*61c0*/  STL [R1+0x80], R8 ;  /* 0x0000800801007387 */ /* 0x0003e20000100800 */
[----:B------:R-:W-:Y:S02]  /*61d0*/  SEL R10, RZ, 0x4, P5 ;  /* 0x00000004ff0a7807 */ /* 0x000fe40002800000 */
[----:B---3--:R-:W-:Y:S01]  /*61e0*/  SEL R2, R179, RZ, P6 ;  /* 0x000000ffb3027207 */ /* 0x008fe20003000000 */
[----:B------:R2:W-:Y:S01]  /*61f0*/  STL [R1+0x84], R14 ;  /* 0x0000840e01007387 */ /* 0x0005e20000100800 */
[----:B------:R-:W-:Y:S01]  /*6200*/  ISETP.GE.AND P5, PT, R191, UR5, PT ;  /* 0x00000005bf007c0c */ /* 0x000fe2000bfa6270 */
[----:B------:R-:W-:Y:S02]  /*6210*/  IMAD R0, R0, R18, RZ ;  /* 0x0000001200007224 */ /* 0x000fe400078e02ff */
[----:B------:R3:W-:Y:S01]  /*6220*/  STL [R1+0x88], R2 ;  /* 0x0000880201007387 */ /* 0x0007e20000100800 */
[----:B-1----:R-:W-:Y:S02]  /*6230*/  SEL R8, R178, RZ, P6 ;  /* 0x000000ffb2087207 */ /* 0x002fe40003000000 */
[----:B------:R-:W-:-:S02]  /*6240*/  SEL R7, RZ, 0x4, P5 ;  /* 0x00000004ff077807 */ /* 0x000fc40002800000 */
[----:B--2---:R-:W-:Y:S01]  /*6250*/  SEL R14, R177, RZ, P6 ;  /* 0x000000ffb10e7207 */ /* 0x004fe20003000000 */
[----:B------:R1:W-:Y:S01]  /*6260*/  STL [R1+0x8c], R8 ;  /* 0x00008c0801007387 */ /* 0x0003e20000100800 */
[----:B------:R-:W-:Y:S02]  /*6270*/  ISETP.GE.AND P5, PT, R190, UR5, PT ;  /* 0x00000005be007c0c */ /* 0x000fe4000bfa6270 */
[----:B---3--:R-:W-:Y:S01]  /*6280*/  SEL R2, R176, RZ, P6 ;  /* 0x000000ffb0027207 */ /* 0x008fe20003000000 */
[C---:B------:R-:W-:Y:S01]  /*6290*/  IMAD R190, R18.reuse, 0x2, R0 ;  /* 0x0000000212be7824 */ /* 0x040fe200078e0200 */
[----:B------:R2:W-:Y:S04]  /*62a0*/  STL [R1+0x90], R14 ;  /* 0x0000900e01007387 */ /* 0x0005e80000100800 */
[----:B------:R3:W-:Y:S01]  /*62b0*/  STL [R1+0x94], R2 ;  /* 0x0000940201007387 */ /* 0x0007e20000100800 */
[----:B-1----:R-:W-:Y:S01]  /*62c0*/  SEL R8, R175, RZ, P6 ;  /* 0x000000ffaf087207 */ /* 0x002fe20003000000 */
[----:B------:R-:W-:Y:S01]  /*62d0*/  IMAD R185, R18, 0x2, R190 ;  /* 0x0000000212b97824 */ /* 0x000fe200078e02be */
[----:B--2---:R-:W-:-:S03]  /*62e0*/  SEL R14, R174, RZ, P6 ;  /* 0x000000ffae0e7207 */ /* 0x004fc60003000000 */
[----:B------:R1:W-:Y:S01]  /*62f0*/  STL [R1+0x98], R8 ;  /* 0x0000980801007387 */ /* 0x0003e20000100800 */
[----:B---3--:R-:W-:-:S03]  /*6300*/  SEL R2, R173, RZ, P6 ;  /* 0x000000ffad027207 */ /* 0x008fc60003000000 */
[----:B------:R2:W-:Y:S01]  /*6310*/  STL [R1+0x9c], R14 ;  /* 0x00009c0e01007387 */ /* 0x0005e20000100800 */
[----:B------:R-:W-:-:S03]  /*6320*/  IMAD R184, R18, 0x2, R185 ;  /* 0x0000000212b87824 */ /* 0x000fc600078e02b9 */
[----:B------:R3:W-:Y:S01]  /*6330*/  STL [R1+0xa0], R2 ;  /* 0x0000a00201007387 */ /* 0x0007e20000100800 */
[----:B-1----:R-:W-:Y:S02]  /*6340*/  SEL R8, R172, RZ, P6 ;  /* 0x000000ffac087207 */ /* 0x002fe40003000000 */
[----:B--2---:R-:W-:-:S03]  /*6350*/  SEL R14, R171, RZ, P6 ;  /* 0x000000ffab0e7207 */ /* 0x004fc60003000000 */
[----:B------:R1:W-:Y:S01]  /*6360*/  STL [R1+0xa4], R8 ;  /* 0x0000a40801007387 */ /* 0x0003e20000100800 */
[----:B---3--:R-:W-:Y:S01]  /*6370*/  SEL R2, R170, RZ, P6 ;  /* 0x000000ffaa027207 */ /* 0x008fe20003000000 */
[C---:B------:R-:W-:Y:S02]  /*6380*/  IMAD R183, R18.reuse, 0x2, R184 ;  /* 0x0000000212b77824 */ /* 0x040fe400078e02b8 */
        /* <DEDUP_REMOVED lines=12> */
[----:B------:R-:W-:Y:S01]  /*6450*/  STL [R1+0xd4], R8 ;  /* 0x0000d40801007387 */ /* 0x000fe20000100800 */
[----:B------:R-:W-:Y:S02]  /*6460*/  SEL R157, R7, RZ, P6 ;  /* 0x000000ff079d7207 */ /* 0x000fe40003000000 */
[----:B---3--:R-:W-:Y:S01]  /*6470*/  SEL R2, R164, RZ, P6 ;  /* 0x000000ffa4027207 */ /* 0x008fe20003000000 */
[----:B------:R-:W-:Y:S01]  /*6480*/  IMAD R7, R18, 0x2, R226 ;  /* 0x0000000212077824 */ /* 0x000fe200078e02e2 */
[----:B------:R-:W-:Y:S04]  /*6490*/  STL [R1+0xd8], R14 ;  /* 0x0000d80e01007387 */ /* 0x000fe80000100800 */
[----:B------:R1:W-:Y:S01]  /*64a0*/  STL [R1+0xdc], R2 ;  /* 0x0000dc0201007387 */ /* 0x0003e20000100800 */
[----:B------:R-:W-:-:S02]  /*64b0*/  SEL R156, R10, RZ, P6 ;  /* 0x000000ff0a9c7207 */ /* 0x000fc40003000000 */
[----:B-1----:R-:W-:Y:S01]  /*64c0*/  SEL R2, R9, RZ, P6 ;  /* 0x000000ff09027207 */ /* 0x002fe20003000000 */
[----:B------:R-:W-:Y:S01]  /*64d0*/  IMAD R9, R18, 0x2, R7 ;  /* 0x0000000212097824 */ /* 0x000fe200078e0207 */
[----:B------:R-:W-:-:S03]  /*64e0*/  SEL R16, R11, RZ, P6 ;  /* 0x000000ff0b107207 */ /* 0x000fc60003000000 */
[----:B------:R-:W-:Y:S01]  /*64f0*/  IMAD R10, R18, 0x2, R9 ;  /* 0x00000002120a7824 */ /* 0x000fe200078e0209 */
[----:B------:R-:W-:-:S03]  /*6500*/  SEL R17, R12, RZ, P6 ;  /* 0x000000ff0c117207 */ /* 0x000fc60003000000 */
[----:B------:R-:W-:Y:S01]  /*6510*/  IMAD R11, R18, 0x2, R10 ;  /* 0x00000002120b7824 */ /* 0x000fe200078e020a */
[----:B------:R-:W-:-:S03]  /*6520*/  SEL R14, R66, RZ, P6 ;  /* 0x000000ff420e7207 */ /* 0x000fc60003000000 */
[----:B------:R-:W-:Y:S01]  /*6530*/  IMAD R12, R18, 0x2, R11 ;  /* 0x00000002120c7824 */ /* 0x000fe200078e020b */
[----:B------:R-:W-:-:S03]  /*6540*/  SEL R234, RZ, 0x4, P5 ;  /* 0x00000004ffea7807 */ /* 0x000fc60002800000 */
[----:B------:R-:W-:Y:S01]  /*6550*/  IMAD R66, R18, 0x2, R12 ;  /* 0x0000000212427824 */ /* 0x000fe200078e020c */
[----:B------:R-:W-:Y:S02]  /*6560*/  SEL R8, R67, RZ, P6 ;  /* 0x000000ff43087207 */ /* 0x000fe40003000000 */
[----:B------:R-:W-:Y:S02]  /*6570*/  SEL R5, R5, RZ, P6 ;  /* 0x000000ff05057207 */ /* 0x000fe40003000000 */
[----:B------:R-:W-:Y:S02]  /*6580*/  SEL R234, R234, RZ, P6 ;  /* 0x000000ffeaea7207 */ /* 0x000fe40003000000 */
[----:B------:R-:W-:-:S04]  /*6590*/  LEA R176, P6, R66, R182, 0x2 ;  /* 0x000000b642b07211 */ /* 0x000fc800078c10ff */
[----:B------:R-:W-:Y:S01]  /*65a0*/  LEA.HI.X.SX32 R177, R66, R26, 0x2, P6 ;  /* 0x0000001a42b17211 */ /* 0x000fe200030f16ff */
[----:B------:R-:W-:-:S05]  /*65b0*/  IMAD R66, R18, 0x2, R66 ;  /* 0x0000000212427824 */ /* 0x000fca00078e0242 */
        /* <DEDUP_REMOVED lines=32> */
[----:B------:R-:W-:Y:S01]  /*67c0*/  IMAD R66, R18, 0x2, R66 ;  /* 0x0000000212427824 */ /* 0x000fe200078e0242 */
[----:B------:R-:W-:-:S04]  /*67d0*/  ISETP.NE.U32.AND P5, PT, R188, RZ, PT ;  /* 0x000000ffbc00720c */ /* 0x000fc80003fa5070 */
        /* <DEDUP_REMOVED lines=22> */
[----:B------:R-:W-:Y:S02]  /*6940*/  LEA.HI.X.SX32 R225, R66, R26, 0x2, P6 ;  /* 0x0000001a42e17211 */ /* 0x000fe400030f16ff */
[----:B------:R-:W-:-:S04]  /*6950*/  LEA R66, P6, R0, R182, 0x2 ;  /* 0x000000b600427211 */ /* 0x000fc800078c10ff */
[----:B------:R-:W-:Y:S02]  /*6960*/  LEA.HI.X.SX32 R67, R0, R26, 0x2, P6 ;  /* 0x0000001a00437211 */ /* 0x000fe400030f16ff */
[----:B------:R-:W-:-:S04]  /*6970*/  LEA R222, P6, R190, R182, 0x2 ;  /* 0x000000b6bede7211 */ /* 0x000fc800078c10ff */
[----:B------:R-:W-:Y:S02]  /*6980*/  LEA.HI.X.SX32 R223, R190, R26, 0x2, P6 ;  /* 0x0000001abedf7211 */ /* 0x000fe400030f16ff */
[C---:B------:R-:W-:Y:S01]  /*6990*/  LEA R216, P6, R185.reuse, R182, 0x2 ;  /* 0x000000b6b9d87211 */ /* 0x040fe200078c10ff */
[----:B------:R-:W1:Y:S03]  /*69a0*/  S2UR UR4, SR_CgaCtaId ;  /* 0x00000000000479c3 */ /* 0x000e660000008800 */
[----:B------:R-:W-:Y:S02]  /*69b0*/  LEA.HI.X.SX32 R217, R185, R26, 0x2, P6 ;  /* 0x0000001ab9d97211 */ /* 0x000fe400030f16ff */
[----:B------:R-:W-:-:S04]  /*69c0*/  LEA R214, P6, R184, R182, 0x2 ;  /* 0x000000b6b8d67211 */ /* 0x000fc800078c10ff */
[----:B------:R-:W-:Y:S02]  /*69d0*/  LEA.HI.X.SX32 R215, R184, R26, 0x2, P6 ;  /* 0x0000001ab8d77211 */ /* 0x000fe400030f16ff */
[----:B------:R-:W-:-:S04]  /*69e0*/  LEA R208, P6, R183, R182, 0x2 ;  /* 0x000000b6b7d07211 */ /* 0x000fc800078c10ff */
[----:B------:R-:W-:Y:S02]  /*69f0*/  LEA.HI.X.SX32 R209, R183, R26, 0x2, P6 ;  /* 0x0000001ab7d17211 */ /* 0x000fe400030f16ff */
[----:B------:R-:W-:-:S04]  /*6a00*/  LEA R206, P6, R227, R182, 0x2 ;  /* 0x000000b6e3ce7211 */ /* 0x000fc800078c10ff */
[----:B------:R-:W-:Y:S02]  /*6a10*/  LEA.HI.X.SX32 R207, R227, R26, 0x2, P6 ;  /* 0x0000001ae3cf7211 */ /* 0x000fe400030f16ff */
[----:B------:R-:W-:-:S04]  /*6a20*/  LEA R200, P6, R226, R182, 0x2 ;  /* 0x000000b6e2c87211 */ /* 0x000fc800078c10ff */
[----:B------:R-:W-:Y:S02]  /*6a30*/  LEA.HI.X.SX32 R201, R226, R26, 0x2, P6 ;  /* 0x0000001ae2c97211 */ /* 0x000fe400030f16ff */
[----:B------:R-:W-:Y:S01]  /*6a40*/  LEA R198, P6, R7, R182, 0x2 ;  /* 0x000000b607c67211 */ /* 0x000fe200078c10ff */
[----:B-1----:R-:W-:-:S03]  /*6a50*/  ULEA UR7, UR4, UR7, 0x18 ;  /* 0x0000000704077291 */ /* 0x002fc6000f8ec03f */
[----:B------:R-:W-:Y:S02]  /*6a60*/  LEA.HI.X.SX32 R199, R7, R26, 0x2, P6 ;  /* 0x0000001a07c77211 */ /* 0x000fe400030f16ff */
[C---:B------:R-:W-:Y:S01]  /*6a70*/  LEA R192, P6, R9.reuse, R182, 0x2 ;  /* 0x000000b609c07211 */ /* 0x040fe200078c10ff */
[----:B------:R-:W-:Y:S01]  /*6a80*/  STL [R1+0x2cc], R0 ;  /* 0x0002cc0001007387 */ /* 0x000fe20000100800 */
[----:B------:R-:W-:Y:S02]  /*6a90*/  @P4 LOP3.LUT R6, R6, 0x4000, RZ, 0xfc, !PT ;  /* 0x0000400006064812 */ /* 0x000fe400078efcff */
[----:B------:R-:W-:Y:S01]  /*6aa0*/  ISETP.NE.U32.AND P4, PT, R28, RZ, PT ;  /* 0x000000ff1c00720c */ /* 0x000fe20003f85070 */
[----:B------:R1:W-:Y:S01]  /*6ab0*/  STL [R1+0x64], R190 ;  /* 0x000064be01007387 */ /* 0x0003e20000100800 */
[----:B------:R-:W-:Y:S01]  /*6ac0*/  LEA.HI.X.SX32 R193, R9, R26, 0x2, P6 ;  /* 0x0000001a09c17211 */ /* 0x000fe200030f16ff */
[----:B------:R-:W-:Y:S02]  /*6ad0*/  VIADD R28, R3, UR7 ;  /* 0x00000007031c7c36 */ /* 0x000fe40008000000 */
[----:B------:R-:W-:Y:S01]  /*6ae0*/  STL [R1+0x60], R185 ;  /* 0x000060b901007387 */ /* 0x000fe20000100800 */
[----:B-1----:R-:W-:-:S03]  /*6af0*/  LEA R190, P6, R10, R182, 0x2 ;  /* 0x000000b60abe7211 */ /* 0x002fc600078c10ff */
[----:B------:R1:W-:Y:S01]  /*6b00*/  STL [R1+0x48], R184 ;  /* 0x000048b801007387 */ /* 0x0003e20000100800 */
[----:B------:R-:W-:-:S03]  /*6b10*/  LEA.HI.X.SX32 R191, R10, R26, 0x2, P6 ;  /* 0x0000001a0abf7211 */ /* 0x000fc600030f16ff */
[----:B------:R-:W-:Y:S01]  /*6b20*/  @!PT LDS RZ, [RZ] ;  /* 0x00000000fffff984 */ /* 0x000fe20000000800 */
[----:B------:R-:W-:Y:S01]  /*6b30*/  @!PT LDS RZ, [RZ] ;  /* 0x00000000fffff984 */ /* 0x000fe20000000800 */
[----:B------:R-:W-:Y:S01]  /*6b40*/  @!PT LDS RZ, [RZ] ;  /* 0x00000000fffff984 */ /* 0x000fe20000000800 */
[----:B------:R2:W-:Y:S04]  /*6b50*/  LDGSTS.E [R28+0x28000], desc[UR16][R66.64], P2 ;  /* 0x28000000421c7fae */ /* 0x0005e80009121850 */
[----:B------:R3:W-:Y:S01]  /*6b60*/  LDGSTS.E [R28+0x28008], desc[UR16][R222.64], P0 ;  /* 0x28008000de1c7fae */ /* 0x0007e20008121850 */
[----:B-1----:R-:W-:Y:S02]  /*6b70*/  LEA R184, P6, R11, R182, 0x2 ;  /* 0x000000b60bb87211 */ /* 0x002fe400078c10ff */
[----:B------:R-:W-:Y:S02]  /*6b80*/  ISETP.NE.U32.AND P0, PT, R250, RZ, PT ;  /* 0x000000fffa00720c */ /* 0x000fe40003f05070 */
[----:B------:R-:W-:Y:S01]  /*6b90*/  LOP3.LUT R0, R3, 0x10, RZ, 0x3c, !PT ;  /* 0x0000001003007812 */ /* 0x000fe200078e3cff */
[----:B------:R1:W-:Y:S01]  /*6ba0*/  STL [R1+0x180], R183 ;  /* 0x000180b701007387 */ /* 0x0003e20000100800 */
[----:B------:R-:W-:-:S02]  /*6bb0*/  LEA.HI.X.SX32 R185, R11, R26, 0x2, P6 ;  /* 0x0000001a0bb97211 */ /* 0x000fc400030f16ff */
[----:B------:R-:W-:Y:S01]  /*6bc0*/  LEA R182, P6, R12, R182, 0x2 ;  /* 0x000000b60cb67211 */ /* 0x000fe200078c10ff */
[----:B------:R4:W-:Y:S01]  /*6bd0*/  LDGSTS.E [R28+0x2a000], desc[UR16][R220.64], P3 ;  /* 0x2a000000dc1c7fae */ /* 0x0009e20009921850 */
[----:B------:R-:W-:Y:S02]  /*6be0*/  LOP3.LUT R6, R6, 0xffff7fff, RZ, 0xc0, !PT ;  /* 0xffff7fff06067812 */ /* 0x000fe400078ec0ff */
[----:B------:R-:W-:Y:S01]  /*6bf0*/  ISETP.NE.U32.AND P2, PT, R30, RZ, PT ;  /* 0x000000ff1e00720c */ /* 0x000fe20003f45070 */
[----:B------:R4:W-:Y:S01]  /*6c00*/  LDGSTS.E [R28+0x2a008], desc[UR16][R218.64], P5 ;  /* 0x2a008000da1c7fae */ /* 0x0009e2000a921850 */
[----:B-1----:R-:W-:Y:S01]  /*6c10*/  LEA.HI.X.SX32 R183, R12, R26, 0x2, P6 ;  /* 0x0000001a0cb77211 */ /* 0x002fe200030f16ff */
[----:B------:R-:W-:Y:S01]  /*6c20*/  VIADD R26, R0, UR7 ;  /* 0x00000007001a7c36 */ /* 0x000fe20008000000 */
[----:B------:R-:W-:Y:S02]  /*6c30*/  @P4 LOP3.LUT R6, R6, 0x8000, RZ, 0xfc, !PT ;  /* 0x0000800006064812 */ /* 0x000fe400078efcff */
[----:B------:R-:W-:-:S02]  /*6c40*/  ISETP.NE.U32.AND P6, PT, R251, RZ, PT ;  /* 0x000000fffb00720c */ /* 0x000fc40003fc5070 */
[----:B------:R-:W-:Y:S01]  /*6c50*/  ISETP.NE.U32.AND P4, PT, R252, RZ, PT ;  /* 0x000000fffc00720c */ /* 0x000fe20003f85070 */
[----:B------:R1:W-:Y:S01]  /*6c60*/  LDGSTS.E [R26+0x28000], desc[UR16][R216.64], P0 ;  /* 0x28000000d81a7fae */ /* 0x0003e20008121850 */
[----:B------:R-:W-:Y:S02]  /*6c70*/  ISETP.NE.U32.AND P0, PT, R29, RZ, PT ;  /* 0x000000ff1d00720c */ /* 0x000fe40003f05070 */
[----:B------:R-:W-:Y:S01]  /*6c80*/  LOP3.LUT R250, R3, 0x20, RZ, 0x3c, !PT ;  /* 0x0000002003fa7812 */ /* 0x000fe200078e3cff */
[----:B------:R1:W-:Y:S01]  /*6c90*/  LDGSTS.E [R26+0x28008], desc[UR16][R214.64], P2 ;  /* 0x28008000d61a7fae */ /* 0x0003e20009121850 */
[----:B------:R-:W-:-:S03]  /*6ca0*/  ISETP.NE.U32.AND P2, PT, R247, RZ, PT ;  /* 0x000000fff700720c */ /* 0x000fc60003f45070 */
[----:B------:R-:W-:Y:S02]  /*6cb0*/  VIADD R30, R250, UR7 ;  /* 0x00000007fa1e7c36 */ /* 0x000fe40008000000 */
[----:B------:R1:W-:Y:S01]  /*6cc0*/  LDGSTS.E [R26+0x2a000], desc[UR16][R212.64], P6 ;  /* 0x2a000000d41a7fae */ /* 0x0003e2000b121850 */
[----:B------:R-:W-:-:S03]  /*6cd0*/  ISETP.NE.U32.AND P6, PT, R248, RZ, PT ;  /* 0x000000fff800720c */ /* 0x000fc60003fc5070 */
[----:B------:R1:W-:Y:S01]  /*6ce0*/  LDGSTS.E [R26+0x2a008], desc[UR16][R210.64], P4 ;  /* 0x2a008000d21a7fae */ /* 0x0003e2000a121850 */
[----:B------:R-:W-:-:S03]  /*6cf0*/  ISETP.NE.U32.AND P4, PT, R249, RZ, PT ;  /* 0x000000fff900720c */ /* 0x000fc60003f85070 */
[----:B------:R1:W-:Y:S01]  /*6d00*/  LDGSTS.E [R30+0x28000], desc[UR16][R208.64], P0 ;  /* 0x28000000d01e7fae */ /* 0x0003e20008121850 */
[----:B------:R-:W-:Y:S02]  /*6d10*/  ISETP.NE.U32.AND P0, PT, R27, RZ, PT ;  /* 0x000000ff1b00720c */ /* 0x000fe40003f05070 */
[----:B------:R-:W-:Y:S01]  /*6d20*/  LOP3.LUT R250, R3, 0x30, RZ, 0x3c, !PT ;  /* 0x0000003003fa7812 */ /* 0x000fe200078e3cff */
[----:B------:R1:W-:Y:S01]  /*6d30*/  LDGSTS.E [R30+0x28008], desc[UR16][R206.64], P2 ;  /* 0x28008000ce1e7fae */ /* 0x0003e20009121850 */
[----:B------:R-:W-:-:S03]  /*6d40*/  ISETP.NE.U32.AND P2, PT, R244, RZ, PT ;  /* 0x000000fff400720c */ /* 0x000fc60003f45070 */
[----:B------:R-:W-:Y:S01]  /*6d50*/  VIADD R29, R250, UR7 ;  /* 0x00000007fa1d7c36 */ /* 0x000fe20008000000 */
        /* <DEDUP_REMOVED lines=17> */
[----:B------:R-:W2:Y:S04]  /*6e70*/  S2R R0, SR_TID.X ;  /* 0x0000000000007919 */ /* 0x000ea80000002100 */
[----:B------:R-:W-:Y:S01]  /*6e80*/  VIADD R25, R244, UR7 ;  /* 0x00000007f4197c36 */ /* 0x000fe20008000000 */
[----:B------:R1:W-:Y:S01]  /*6e90*/  LDGSTS.E [R27+0x28008], desc[UR16][R190.64], P2 ;  /* 0x28008000be1b7fae */ /* 0x0003e20009121850 */
[----:B------:R-:W-:-:S03]  /*6ea0*/  ISETP.NE.U32.AND P2, PT, R238, RZ, PT ;  /* 0x000000ffee00720c */ /* 0x000fc60003f45070 */
        /* <DEDUP_REMOVED lines=17> */
[----:B------:R-:W-:Y:S01]  /*6fc0*/  UIADD3 UR4, UR12, -0xc0, URZ ;  /* 0xffffff400c047890 */ /* 0x000fe2000fffe03f */
[----:B--2---:R-:W-:Y:S01]  /*6fd0*/  SHF.R.U32.HI R0, RZ, 0x6, R0 ;  /* 0x00000006ff007819 */ /* 0x004fe20000011600 */
[----:B------:R2:W-:Y:S02]  /*6fe0*/  LDGSTS.E [R24+0x28008], desc[UR16][R174.64], P2 ;  /* 0x28008000ae187fae */ /* 0x0005e40009121850 */
[----:B------:R-:W-:Y:S01]  /*6ff0*/  VIADD R23, R238, UR7 ;  /* 0x00000007ee177c36 */ /* 0x000fe20008000000 */
[----:B------:R-:W-:Y:S01]  /*7000*/  SGXT.U32 R0, R0, 0x1 ;  /* 0x000000010000781a */ /* 0x000fe20000000000 */
[----:B------:R2:W-:Y:S01]  /*7010*/  LDGSTS.E [R24+0x2a000], desc[UR16][R172.64], P6 ;  /* 0x2a000000ac187fae */ /* 0x0005e2000b121850 */
[----:B------:R-:W-:-:S03]  /*7020*/  ISETP.NE.U32.AND P2, PT, R20, RZ, PT ;  /* 0x000000ff1400720c */ /* 0x000fc60003f45070 */
[----:B------:R2:W-:Y:S04]  /*7030*/  LDGSTS.E [R24+0x2a008], desc[UR16][R170.64], P4 ;  /* 0x2a008000aa187fae */ /* 0x0005e8000a121850 */
[----:B------:R2:W-:Y:S01]  /*7040*/  LDGSTS.E [R23+0x28000], desc[UR16][R168.64], P0 ;  /* 0x28000000a8177fae */ /* 0x0005e20008121850 */
[C---:B------:R-:W-:Y:S02]  /*7050*/  ISETP.GE.AND P0, PT, R0.reuse, UR4, PT ;  /* 0x0000000400007c0c */ /* 0x040fe4000bf06270 */
[----:B------:R-:W-:Y:S01]  /*7060*/  LOP3.LUT R250, R0, 0x2, RZ, 0xfc, !PT ;  /* 0x0000000200fa7812 */ /* 0x000fe200078efcff */
[----:B------:R-:W2:Y:S01]  /*7070*/  LDL.LU R247, [R1] ;  /* 0x0000000001f77983 */ /* 0x000ea20000300800 */
[----:B------:R-:W-:Y:S02]  /*7080*/  SEL R15, RZ, 0x4, P0 ;  /* 0x00000004ff0f7807 */ /* 0x000fe40000000000 */
[----:B------:R-:W-:Y:S01]  /*7090*/  ISETP.GT.AND P0, PT, R13, 0xff, PT ;  /* 0x000000ff0d00780c */ /* 0x000fe20003f04270 */
[----:B------:R2:W-:Y:S01]  /*70a0*/  LDGSTS.E [R23+0x28008], desc[UR16][R166.64], P2 ;  /* 0x28008000a6177fae */ /* 0x0005e20009121850 */
[----:B------:R-:W-:-:S02]  /*70b0*/  ISETP.GE.AND P5, PT, R250, UR4, PT ;  /* 0x00000004fa007c0c */ /* 0x000fc4000bfa6270 */
[----:B------:R-:W-:Y:S01]  /*70c0*/  SEL R15, R15, RZ, P0 ;  /* 0x000000ff0f0f7207 */ /* 0x000fe20000000000 */
[----:B------:R-:W2:Y:S01]  /*70d0*/  LDL.LU R252, [R1+0x4] ;  /* 0x0000040001fc7983 */ /* 0x000ea20000300800 */
[C---:B------:R-:W-:Y:S02]  /*70e0*/  LOP3.LUT R251, R0.reuse, 0x20, RZ, 0xfc, !PT ;  /* 0x0000002000fb7812 */ /* 0x040fe400078efcff */
[----:B------:R-:W-:Y:S02]  /*70f0*/  ISETP.NE.U32.AND P2, PT, R15, RZ, PT ;  /* 0x000000ff0f00720c */ /* 0x000fe40003f45070 */
[----:B------:R-:W-:Y:S02]  /*7100*/  SEL R15, RZ, 0x4, P5 ;  /* 0x00000004ff0f7807 */ /* 0x000fe40002800000 */
[----:B------:R-:W-:Y:S02]  /*7110*/  ISETP.GE.AND P5, PT, R251, UR4, PT ;  /* 0x00000004fb007c0c */ /* 0x000fe4000bfa6270 */
[----:B------:R-:W-:-:S02]  /*7120*/  LOP3.LUT R250, R0, 0x22, RZ, 0xfc, !PT ;  /* 0x0000002200fa7812 */ /* 0x000fc400078efcff */
[----:B------:R-:W-:Y:S02]  /*7130*/  SEL R20, RZ, 0x4, P5 ;  /* 0x00000004ff147807 */ /* 0x000fe40002800000 */
[----:B------:R-:W-:Y:S02]  /*7140*/  ISETP.GE.AND P5, PT, R250, UR4, PT ;  /* 0x00000004fa007c0c */ /* 0x000fe4000bfa6270 */
[C---:B------:R-:W-:Y:S02]  /*7150*/  LOP3.LUT R251, R0.reuse, 0x4, RZ, 0xfc, !PT ;  /* 0x0000000400fb7812 */ /* 0x040fe400078efcff */
[----:B------:R-:W-:Y:S02]  /*7160*/  ISETP.NE.U32.AND P6, PT, R21, RZ, PT ;  /* 0x000000ff1500720c */ /* 0x000fe40003fc5070 */
[----:B------:R-:W-:Y:S02]  /*7170*/  SEL R21, RZ, 0x4, P5 ;  /* 0x00000004ff157807 */ /* 0x000fe40002800000 */
[----:B------:R-:W-:-:S02]  /*7180*/  LOP3.LUT R250, R0, 0x6, RZ, 0xfc, !PT ;  /* 0x0000000600fa7812 */ /* 0x000fc400078efcff */
[----:B------:R-:W-:Y:S02]  /*7190*/  ISETP.GE.AND P5, PT, R251, UR4, PT ;  /* 0x00000004fb007c0c */ /* 0x000fe4000bfa6270 */
[----:B------:R-:W-:Y:S01]  /*71a0*/  ISETP.NE.U32.AND P4, PT, R22, RZ, PT ;  /* 0x000000ff1600720c */ /* 0x000fe20003f85070 */
[----:B------:R-:W2:Y:S01]  /*71b0*/  LDL.LU R251, [R1+0x8] ;  /* 0x0000080001fb7983 */ /* 0x000ea20000300800 */
[----:B------:R-:W-:Y:S02]  /*71c0*/  SEL R22, RZ, 0x4, P5 ;  /* 0x00000004ff167807 */ /* 0x000fe40002800000 */
[----:B------:R-:W-:Y:S01]  /*71d0*/  ISETP.GE.AND P5, PT, R250, UR4, PT ;  /* 0x00000004fa007c0c */ /* 0x000fe2000bfa6270 */
[----:B------:R2:W-:Y:S04]  /*71e0*/  LDGSTS.E [R23+0x2a000], desc[UR16][R164.64], P6 ;  /* 0x2a000000a4177fae */ /* 0x0005e8000b121850 */
[----:B------:R-:W2:Y:S01]  /*71f0*/  LDL.LU R250, [R1+0xc] ;  /* 0x00000c0001fa7983 */ /* 0x000ea20000300800 */
[----:B------:R-:W-:Y:S01]  /*7200*/  SEL R237, R22, RZ, P0 ;  /* 0x000000ff16ed7207 */ /* 0x000fe20000000000 */
[----:B------:R-:W-:-:S02]  /*7210*/  VIADD R22, R4, UR7 ;  /* 0x0000000704167c36 */ /* 0x000fc40008000000 */
[----:B------:R2:W-:Y:S04]  /*7220*/  LDGSTS.E [R23+0x2a008], desc[UR16][R224.64], P4 ;  /* 0x2a008000e0177fae */ /* 0x0005e8000a121850 */
[----:B------:R-:W0:Y:S04]  /*7230*/  LDGDEPBAR ;  /* 0x00000000000079af */ /* 0x000e280000000000 */
[----:B------:R-:W-:Y:S04]  /*7240*/  LDGSTS.E [R22], desc[UR16][R32.64], P1 ;  /* 0x0000000020167fae */ /* 0x000fe80008921850 */
[----:B------:R-:W-:Y:S04]  /*7250*/  LDGSTS.E [R22+0x400], desc[UR16][R96.64], P1 ;  /* 0x0040000060167fae */ /* 0x000fe80008921850 */
[----:B------:R-:W-:Y:S01]  /*7260*/  LDGSTS.E [R22+0x800], desc[UR16][R98.64], P1 ;  /* 0x0080000062167fae */ /* 0x000fe20008921850 */
[----:B------:R-:W-:-:S03]  /*7270*/  LOP3.LUT R238, R4, 0x20, RZ, 0x3c, !PT ;  /* 0x0000002004ee7812 */ /* 0x000fc600078e3cff */
[----:B------:R-:W-:Y:S04]  /*7280*/  LDGSTS.E [R22+0xc00], desc[UR16][R92.64], P1 ;  /* 0x00c000005c167fae */ /* 0x000fe80008921850 */
[----:B------:R-:W-:Y:S04]  /*7290*/  LDGSTS.E [R22+0x1000], desc[UR16][R90.64], P1 ;  /* 0x010000005a167fae */ /* 0x000fe80008921850 */
[----:B------:R-:W-:Y:S04]  /*72a0*/  LDGSTS.E [R22+0x1400], desc[UR16][R74.64], P1 ;  /* 0x014000004a167fae */ /* 0x000fe80008921850 */
[----:B------:R-:W-:Y:S01]  /*72b0*/  LDGSTS.E [R22+0x1800], desc[UR16][R86.64], P1 ;  /* 0x0180000056167fae */ /* 0x000fe20008921850 */
[----:B------:R-:W-:-:S03]  /*72c0*/  SEL R236, R21, RZ, P0 ;  /* 0x000000ff15ec7207 */ /* 0x000fc60000000000 */
[----:B------:R-:W-:Y:S01]  /*72d0*/  LDGSTS.E [R22+0x1c00], desc[UR16][R88.64], P1 ;  /* 0x01c0000058167fae */ /* 0x000fe20008921850 */
[----:B------:R-:W-:-:S03]  /*72e0*/  VIADD R21, R238, UR7 ;  /* 0x00000007ee157c36 */ /* 0x000fc60008000000 */
[----:B------:R-:W-:Y:S04]  /*72f0*/  LDGSTS.E [R22+0x2000], desc[UR16][R82.64], P1 ;  /* 0x0200000052167fae */ /* 0x000fe80008921850 */
[----:B------:R-:W-:Y:S04]  /*7300*/  LDGSTS.E [R22+0x2400], desc[UR16][R80.64], P1 ;  /* 0x0240000050167fae */ /* 0x000fe80008921850 */
[----:B------:R-:W-:Y:S04]  /*7310*/  LDGSTS.E [R22+0x2800], desc[UR16][R64.64], P1 ;  /* 0x0280000040167fae */ /* 0x000fe80008921850 */
[----:B------:R-:W-:Y:S04]  /*7320*/  LDGSTS.E [R22+0x2c00], desc[UR16][R76.64], P1 ;  /* 0x02c000004c167fae */ /* 0x000fe80008921850 */
[----:B------:R-:W-:Y:S04]  /*7330*/  LDGSTS.E [R22+0x3000], desc[UR16][R78.64], P1 ;  /* 0x030000004e167fae */ /* 0x000fe80008921850 */
[----:B------:R-:W-:Y:S04]  /*7340*/  LDGSTS.E [R22+0x3400], desc[UR16][R72.64], P1 ;  /* 0x0340000048167fae */ /* 0x000fe80008921850 */
[----:B------:R-:W-:Y:S04]  /*7350*/  LDGSTS.E [R22+0x3800], desc[UR16][R70.64], P1 ;  /* 0x0380000046167fae */ /* 0x000fe80008921850 */
[----:B------:R-:W-:Y:S01]  /*7360*/  LDGSTS.E [R22+0x3c00], desc[UR16][R54.64], P1 ;  /* 0x03c0000036167fae */ /* 0x000fe20008921850 */
[----:B------:R-:W-:-:S03]  /*7370*/  ISETP.NE.U32.AND P3, PT, R234, RZ, PT ;  /* 0x000000ffea00720c */ /* 0x000fc60003f65070 */
[----:B------:R-:W-:Y:S01]  /*7380*/  LDGSTS.E [R21+0x100], desc[UR16][R162.64], P1 ;  /* 0x00100000a2157fae */ /* 0x000fe20008921850 */
[----:B------:R-:W-:-:S03]  /*7390*/  SEL R234, RZ, 0x4, P5 ;  /* 0x00000004ffea7807 */ /* 0x000fc60002800000 */
[----:B------:R-:W-:Y:S01]  /*73a0*/  LDGSTS.E [R21+0x500], desc[UR16][R68.64], P1 ;  /* 0x0050000044157fae */ /* 0x000fe20008921850 */
[----:B------:R-:W-:-:S03]  /*73b0*/  ISETP.NE.U32.AND P5, PT, R5, RZ, PT ;  /* 0x000000ff0500720c */ /* 0x000fc60003fa5070 */
        /* <DEDUP_REMOVED lines=20> */
[----:B------:R-:W-:-:S03]  /*7500*/  SEL R15, R15, RZ, P0 ;  /* 0x000000ff0f0f7207 */ /* 0x000fc60000000000 */
[----:B------:R-:W-:Y:S01]  /*7510*/  LDGSTS.E [R20+0xe00], desc[UR16][R154.64], P1 ;  /* 0x00e000009a147fae */ /* 0x000fe20008921850 */
[----:B------:R-:W-:-:S03]  /*7520*/  LOP3.LUT R5, R4, 0x60, RZ, 0x3c, !PT ;  /* 0x0000006004057812 */ /* 0x000fc600078e3cff */
[----:B------:R-:W-:Y:S04]  /*7530*/  LDGSTS.E [R20+0x1200], desc[UR16][R152.64], P1 ;  /* 0x0120000098147fae */ /* 0x000fe80008921850 */
[----:B------:R-:W-:Y:S04]  /*7540*/  LDGSTS.E [R20+0x1600], desc[UR16][R150.64], P1 ;  /* 0x0160000096147fae */ /* 0x000fe80008921850 */
[----:B------:R-:W-:Y:S01]  /*7550*/  LDGSTS.E [R20+0x1a00], desc[UR16][R134.64], P1 ;  /* 0x01a0000086147fae */ /* 0x000fe20008921850 */
[----:B------:R-:W-:-:S03]  /*7560*/  ISETP.NE.U32.AND P6, PT, R15, RZ, PT ;  /* 0x000000ff0f00720c */ /* 0x000fc60003fc5070 */
        /* <DEDUP_REMOVED lines=26> */
[----:B------:R-:W0:Y:S01]  /*7710*/  LDGDEPBAR ;  /* 0x00000000000079af */ /* 0x000e220000000000 */
[----:B------:R-:W-:Y:S01]  /*7720*/  BAR.SYNC.DEFER_BLOCKING 0x0 ;  /* 0x0000000000007b1d */ /* 0x000fe20000010000 */
[----:B------:R-:W-:Y:S01]  /*7730*/  ISETP.NE.U32.AND P4, PT, R232, RZ, PT ;  /* 0x000000ffe800720c */ /* 0x000fe20003f85070 */
[----:B------:R-:W-:-:S04]  /*7740*/  IMAD.SHL.U32 R5, R18, 0x40, RZ ;  /* 0x0000004012057824 */ /* 0x000fc800078e00ff */
[----:B------:R-:W-:Y:S01]  /*7750*/  IMAD.WIDE R66, R5, 0x4, R66 ;  /* 0x0000000405427825 */ /* 0x000fe200078e0242 */
[----:B------:R-:W-:Y:S01]  /*7760*/  ISETP.NE.U32.AND P1, PT, R233, RZ, PT ;  /* 0x000000ffe900720c */ /* 0x000fe20003f25070 */
[----:B------:R-:W2:Y:S02]  /*7770*/  LDL.LU R245, [R1+0x10] ;  /* 0x0000100001f57983 */ /* 0x000ea40000300800 */
[C---:B---3--:R-:W-:Y:S02]  /*7780*/  IMAD.WIDE R222, R5.reuse, 0x4, R222 ;  /* 0x0000000405de7825 */ /* 0x048fe400078e02de */
[----:B------:R-:W3:Y:S02]  /*7790*/  LDL.LU R244, [R1+0x14] ;  /* 0x0000140001f47983 */ /* 0x000ee40000300800 */
[C---:B----4-:R-:W-:Y:S02]  /*77a0*/  IMAD.WIDE R220, R5.reuse, 0x4, R220 ;  /* 0x0000000405dc7825 */ /* 0x050fe400078e02dc */
[----:B------:R-:W4:Y:S02]  /*77b0*/  LDL.LU R249, [R1+0x18] ;  /* 0x0000180001f97983 */ /* 0x000f240000300800 */
[----:B------:R-:W-:-:S02]  /*77c0*/  IMAD.WIDE R218, R5, 0x4, R218 ;  /* 0x0000000405da7825 */ /* 0x000fc400078e02da */
[----:B------:R-:W4:Y:S04]  /*77d0*/  LDL.LU R248, [R1+0x1c] ;  /* 0x00001c0001f87983 */ /* 0x000f280000300800 */
[----:B------:R-:W-:Y:S01]  /*77e0*/  @!PT LDS RZ, [RZ] ;  /* 0x00000000fffff984 */ /* 0x000fe20000000800 */
[----:B------:R-:W-:Y:S01]  /*77f0*/  @!PT LDS RZ, [RZ] ;  /* 0x00000000fffff984 */ /* 0x000fe20000000800 */
[----:B------:R-:W-:Y:S01]  /*7800*/  @!PT LDS RZ, [RZ] ;  /* 0x00000000fffff984 */ /* 0x000fe20000000800 */
[----:B------:R4:W-:Y:S01]  /*7810*/  LDGSTS.E [R28+0x2c000], desc[UR16][R66.64], P4 ;  /* 0x2c000000421c7fae */ /* 0x0009e2000a121850 */
[----:B------:R-:W-:-:S03]  /*7820*/  ISETP.NE.U32.AND P4, PT, R231, RZ, PT ;  /* 0x000000ffe700720c */ /* 0x000fc60003f85070 */
[----:B------:R4:W-:Y:S01]  /*7830*/  LDGSTS.E [R28+0x2c008], desc[UR16][R222.64], P1 ;  /* 0x2c008000de1c7fae */ /* 0x0009e20008921850 */
[----:B------:R-:W-:-:S09]  /*7840*/  ISETP.NE.U32.AND P1, PT, R230, RZ, PT ;  /* 0x000000ffe600720c */ /* 0x000fd20003f25070 */
[----:B------:R4:W-:Y:S01]  /*7850*/  LDGSTS.E [R28+0x2e000], desc[UR16][R220.64], P4 ;  /* 0x2e000000dc1c7fae */ /* 0x0009e2000a121850 */
[----:B------:R-:W-:Y:S01]  /*7860*/  ISETP.NE.U32.AND P4, PT, R229, RZ, PT ;  /* 0x000000ffe500720c */ /* 0x000fe20003f85070 */
[C---:B-1----:R-:W-:Y:S02]  /*7870*/  IMAD.WIDE R216, R5.reuse, 0x4, R216 ;  /* 0x0000000405d87825 */ /* 0x042fe400078e02d8 */
[----:B------:R1:W-:Y:S01]  /*7880*/  LDGSTS.E [R28+0x2e008], desc[UR16][R218.64], P1 ;  /* 0x2e008000da1c7fae */ /* 0x0003e20008921850 */
[----:B------:R-:W-:Y:S01]  /*7890*/  ISETP.NE.U32.AND P1, PT, R228, RZ, PT ;  /* 0x000000ffe400720c */ /* 0x000fe20003f25070 */
[----:B------:R-:W-:-:S08]  /*78a0*/  IMAD.WIDE R214, R5, 0x4, R214 ;  /* 0x0000000405d67825 */ /* 0x000fd000078e02d6 */
[----:B------:R1:W-:Y:S01]  /*78b0*/  LDGSTS.E [R26+0x2c000], desc[UR16][R216.64], P4 ;  /* 0x2c000000d81a7fae */ /* 0x0003e2000a121850 */
[----:B------:R-:W-:Y:S01]  /*78c0*/  ISETP.NE.U32.AND P4, PT, R31, RZ, PT ;  /* 0x000000ff1f00720c */ /* 0x000fe20003f85070 */
[----:B------:R-:W-:Y:S02]  /*78d0*/  IMAD.WIDE R212, R5, 0x4, R212 ;  /* 0x0000000405d47825 */ /* 0x000fe400078e02d4 */
[----:B------:R1:W-:Y:S01]  /*78e0*/  LDGSTS.E [R26+0x2c008], desc[UR16][R214.64], P1 ;  /* 0x2c008000d61a7fae */ /* 0x0003e20008921850 */
[----:B--2---:R-:W-:-:S03]  /*78f0*/  ISETP.NE.U32.AND P1, PT, R247, RZ, PT ;  /* 0x000000fff700720c */ /* 0x004fc60003f25070 */
[----:B------:R-:W2:Y:S06]  /*7900*/  LDL.LU R247, [R1+0x20] ;  /* 0x0000200001f77983 */ /* 0x000eac0000300800 */
[----:B------:R1:W-:Y:S01]  /*7910*/  LDGSTS.E [R26+0x2e000], desc[UR16][R212.64], P4 ;  /* 0x2e000000d41a7fae */ /* 0x0003e2000a121850 */
[----:B------:R-:W-:-:S03]  /*7920*/  ISETP.NE.U32.AND P4, PT, R252, RZ, PT ;  /* 0x000000fffc00720c */ /* 0x000fc60003f85070 */
[----:B------:R-:W2:Y:S01]  /*7930*/  LDL.LU R252, [R1+0x24] ;  /* 0x0000240001fc7983 */ /* 0x000ea20000300800 */
[----:B------:R-:W-:-:S04]  /*7940*/  IMAD.WIDE R210, R5, 0x4, R210 ;  /* 0x0000000405d27825 */ /* 0x000fc800078e02d2 */
[----:B------:R-:W-:Y:S01]  /*7950*/  IMAD.WIDE R208, R5, 0x4, R208 ;  /* 0x0000000405d07825 */ /* 0x000fe200078e02d0 */
[----:B------:R1:W-:Y:S01]  /*7960*/  LDGSTS.E [R26+0x2e008], desc[UR16][R210.64], P1 ;  /* 0x2e008000d21a7fae */ /* 0x0003e20008921850 */
[----:B------:R-:W-:-:S03]  /*7970*/  ISETP.NE.U32.AND P1, PT, R251, RZ, PT ;  /* 0x000000fffb00720c */ /* 0x000fc60003f25070 */
[----:B------:R1:W-:Y:S01]  /*7980*/  LDGSTS.E [R30+0x2c000], desc[UR16][R208.64], P4 ;  /* 0x2c000000d01e7fae */ /* 0x0003e2000a121850 */
[----:B------:R-:W-:-:S03]  /*7990*/  ISETP.NE.U32.AND P4, PT, R250, RZ, PT ;  /* 0x000000fffa00720c */ /* 0x000fc60003f85070 */
[----:B------:R-:W2:Y:S04]  /*79a0*/  LDL.LU R251, [R1+0x28] ;  /* 0x0000280001fb7983 */ /* 0x000ea80000300800 */
[----:B------:R-:W2:Y:S04]  /*79b0*/  LDL.LU R250, [R1+0x2c] ;  /* 0x00002c0001fa7983 */ /* 0x000ea80000300800 */
[----:B------:R-:W2:Y:S04]  /*79c0*/  LDL.LU R242, [R1+0x30] ;  /* 0x0000300001f27983 */ /* 0x000ea80000300800 */
[----:B------:R-:W2:Y:S04]  /*79d0*/  LDL.LU R241, [R1+0x34] ;  /* 0x0000340001f17983 */ /* 0x000ea80000300800 */
[----:B------:R-:W2:Y:S01]  /*79e0*/  LDL.LU R246, [R1+0x38] ;  /* 0x0000380001f67983 */ /* 0x000ea20000300800 */
[----:B------:R-:W-:-:S04]  /*79f0*/  IMAD.WIDE R206, R5, 0x4, R206 ;  /* 0x0000000405ce7825 */ /* 0x000fc800078e02ce */
[C---:B------:R-:W-:Y:S01]  /*7a00*/  IMAD.WIDE R204, R5.reuse, 0x4, R204 ;  /* 0x0000000405cc7825 */ /* 0x040fe200078e02cc */
[----:B------:R1:W-:Y:S04]  /*7a10*/  LDGSTS.E [R30+0x2c008], desc[UR16][R206.64], P1 ;  /* 0x2c008000ce1e7fae */ /* 0x0003e80008921850 */
[----:B------:R1:W-:Y:S01]  /*7a20*/  LDGSTS.E [R30+0x2e000], desc[UR16][R204.64], P4 ;  /* 0x2e000000cc1e7fae */ /* 0x0003e2000a121850 */
[----:B------:R-:W-:-:S04]  /*7a30*/  IMAD.WIDE R202, R5, 0x4, R202 ;  /* 0x0000000405ca7825 */ /* 0x000fc800078e02ca */
[----:B------:R-:W-:-:S04]  /*7a40*/  IMAD.WIDE R200, R5, 0x4, R200 ;  /* 0x0000000405c87825 */ /* 0x000fc800078e02c8 */
[----:B------:R-:W-:-:S04]  /*7a50*/  IMAD.WIDE R198, R5, 0x4, R198 ;  /* 0x0000000405c67825 */ /* 0x000fc800078e02c6 */
[----:B------:R-:W-:-:S04]  /*7a60*/  IMAD.WIDE R196, R5, 0x4, R196 ;  /* 0x0000000405c47825 */ /* 0x000fc800078e02c4 */
[----:B------:R-:W-:-:S04]  /*7a70*/  IMAD.WIDE R194, R5, 0x4, R194 ;  /* 0x0000000405c27825 */ /* 0x000fc800078e02c2 */
[----:B------:R-:W-:Y:S01]  /*7a80*/  IMAD.WIDE R192, R5, 0x4, R192 ;  /* 0x0000000405c07825 */ /* 0x000fe200078e02c0 */
[----:B------:R-:W-:Y:S02]  /*7a90*/  ISETP.NE.U32.AND P1, PT, R245, RZ, PT ;  /* 0x000000fff500720c */ /* 0x000fe40003f25070 */
[----:B------:R-:W2:Y:S01]  /*7aa0*/  LDL.LU R245, [R1+0x3c] ;  /* 0x00003c0001f57983 */ /* 0x000ea20000300800 */
[----:B---3--:R-:W-:-:S03]  /*7ab0*/  ISETP.NE.U32.AND P4, PT, R244, RZ, PT ;  /* 0x000000fff400720c */ /* 0x008fc60003f85070 */
[----:B------:R-:W3:Y:S07]  /*7ac0*/  LDL.LU R244, [R1+0x40] ;  /* 0x0000400001f47983 */ /* 0x000eee0000300800 */
[----:B------:R1:W-:Y:S01]  /*7ad0*/  LDGSTS.E [R30+0x2e008], desc[UR16][R202.64], P1 ;  /* 0x2e008000ca1e7fae */ /* 0x0003e20008921850 */
[----:B----4-:R-:W-:-:S03]  /*7ae0*/  ISETP.NE.U32.AND P1, PT, R249, RZ, PT ;  /* 0x000000fff900720c */ /* 0x010fc60003f25070 */
[----:B------:R4:W-:Y:S01]  /*7af0*/  LDGSTS.E [R29+0x2c000], desc[UR16][R200.64], P4 ;  /* 0x2c000000c81d7fae */ /* 0x0009e2000a121850 */
[----:B------:R-:W-:-:S03]  /*7b00*/  ISETP.NE.U32.AND P4, PT, R248, RZ, PT ;  /* 0x000000fff800720c */ /* 0x000fc60003f85070 */
[----:B------:R-:W4:Y:S04]  /*7b10*/  LDL.LU R249, [R1+0x44] ;  /* 0x0000440001f97983 */ /* 0x000f280000300800 */
[----:B------:R-:W4:Y:S04]  /*7b20*/  LDL.LU R248, [R1+0x4c] ;  /* 0x00004c0001f87983 */ /* 0x000f280000300800 */
[----:B------:R1:W-:Y:S04]  /*7b30*/  LDGSTS.E [R29+0x2c008], desc[UR16][R198.64], P1 ;  /* 0x2c008000c61d7fae */ /* 0x0003e80008921850 */
[----:B------:R1:W-:Y:S01]  /*7b40*/  LDGSTS.E [R29+0x2e000], desc[UR16][R196.64], P4 ;  /* 0x2e000000c41d7fae */ /* 0x0003e2000a121850 */
[----:B--2---:R-:W-:-:S03]  /*7b50*/  ISETP.NE.U32.AND P1, PT, R247, RZ, PT ;  /* 0x000000fff700720c */ /* 0x004fc60003f25070 */
[----:B------:R-:W2:Y:S01]  /*7b60*/  LDL.LU R247, [R1+0x50] ;  /* 0x0000500001f77983 */ /* 0x000ea20000300800 */
[----:B------:R-:W-:-:S03]  /*7b70*/  ISETP.NE.U32.AND P4, PT, R252, RZ, PT ;  /* 0x000000fffc00720c */ /* 0x000fc60003f85070 */
[----:B------:R-:W2:Y:S06]  /*7b80*/  LDL.LU R252, [R1+0x54] ;  /* 0x0000540001fc7983 */ /* 0x000eac0000300800 */
[----:B------:R1:W-:Y:S04]  /*7b90*/  LDGSTS.E [R29+0x2e008], desc[UR16][R194.64], P1 ;  /* 0x2e008000c21d7fae */ /* 0x0003e80008921850 */
[----:B------:R1:W-:Y:S01]  /*7ba0*/  LDGSTS.E [R27+0x2c000], desc[UR16][R192.64], P4 ;  /* 0x2c000000c01b7fae */ /* 0x0003e2000a121850 */
[----:B------:R-:W-:-:S03]  /*7bb0*/  ISETP.NE.U32.AND P1, PT, R251, RZ, PT ;  /* 0x000000fffb00720c */ /* 0x000fc60003f25070 */
[----:B------:R-:W2:Y:S01]  /*7bc0*/  LDL.LU R251, [R1+0x5c] ;  /* 0x00005c0001fb7983 */ /* 0x000ea20000300800 */
[----:B------:R-:W-:-:S03]  /*7bd0*/  ISETP.NE.U32.AND P4, PT, R250, RZ, PT ;  /* 0x000000fffa00720c */ /* 0x000fc60003f85070 */
[----:B------:R-:W2:Y:S01]  /*7be0*/  LDL.LU R250, [R1+0x58] ;  /* 0x0000580001fa7983 */ /* 0x000ea20000300800 */
[----:B------:R-:W-:-:S05]  /*7bf0*/  IMAD.WIDE R190, R5, 0x4, R190 ;  /* 0x0000000405be7825 */ /* 0x000fca00078e02be */
[----:B------:R1:W-:Y:S01]  /*7c00*/  LDGSTS.E [R27+0x2c008], desc[UR16][R190.64], P1 ;  /* 0x2c008000be1b7fae */ /* 0x0003e20008921850 */
[----:B------:R-:W-:Y:S01]  /*7c10*/  ISETP.NE.U32.AND P1, PT, R242, RZ, PT ;  /* 0x000000fff200720c */ /* 0x000fe20003f25070 */
[----:B------:R-:W-:-:S04]  /*7c20*/  IMAD.WIDE R188, R5, 0x4, R188 ;  /* 0x0000000405bc7825 */ /* 0x000fc800078e02bc */
[----:B------:R-:W-:Y:S01]  /*7c30*/  IMAD.WIDE R186, R5, 0x4, R186 ;  /* 0x0000000405ba7825 */ /* 0x000fe200078e02ba */
[----:B------:R1:W-:Y:S01]  /*7c40*/  LDGSTS.E [R27+0x2e000], desc[UR16][R188.64], P4 ;  /* 0x2e000000bc1b7fae */ /* 0x0003e2000a121850 */
[----:B------:R-:W-:-:S06]  /*7c50*/  ISETP.NE.U32.AND P4, PT, R241, RZ, PT ;  /* 0x000000fff100720c */ /* 0x000fcc0003f85070 */
[----:B------:R1:W-:Y:S01]  /*7c60*/  LDGSTS.E [R27+0x2e008], desc[UR16][R186.64], P1 ;  /* 0x2e008000ba1b7fae */ /* 0x0003e20008921850 */
[----:B------:R-:W-:Y:S01]  /*7c70*/  ISETP.NE.U32.AND P1, PT, R246, RZ, PT ;  /* 0x000000fff600720c */ /* 0x000fe20003f25070 */
[----:B------:R-:W-:-:S04]  /*7c80*/  IMAD.WIDE R184, R5, 0x4, R184 ;  /* 0x0000000405b87825 */ /* 0x000fc800078e02b8 */
[C---:B------:R-:W-:Y:S01]  /*7c90*/  IMAD.WIDE R182, R5.reuse, 0x4, R182 ;  /* 0x0000000405b67825 */ /* 0x040fe200078e02b6 */
[----:B------:R1:W-:Y:S07]  /*7ca0*/  LDGSTS.E [R25+0x2c000], desc[UR16][R184.64], P4 ;  /* 0x2c000000b8197fae */ /* 0x0003ee000a121850 */
[----:B------:R1:W-:Y:S01]  /*7cb0*/  LDGSTS.E [R25+0x2c008], desc[UR16][R182.64], P1 ;  /* 0x2c008000b6197fae */ /* 0x0003e20008921850 */
[----:B------:R-:W-:-:S04]  /*7cc0*/  IMAD.WIDE R180, R5, 0x4, R180 ;  /* 0x0000000405b47825 */ /* 0x000fc800078e02b4 */
[----:B------:R-:W-:-:S04]  /*7cd0*/  IMAD.WIDE R178, R5, 0x4, R178 ;  /* 0x0000000405b27825 */ /* 0x000fc800078e02b2 */
[----:B------:R-:W-:-:S04]  /*7ce0*/  IMAD.WIDE R176, R5, 0x4, R176 ;  /* 0x0000000405b07825 */ /* 0x000fc800078e02b0 */
[----:B------:R-:W-:-:S04]  /*7cf0*/  IMAD.WIDE R174, R5, 0x4, R174 ;  /* 0x0000000405ae7825 */ /* 0x000fc800078e02ae */
[----:B------:R-:W-:-:S04]  /*7d00*/  IMAD.WIDE R172, R5, 0x4, R172 ;  /* 0x0000000405ac7825 */ /* 0x000fc800078e02ac */
[----:B------:R-:W-:-:S04]  /*7d10*/  IMAD.WIDE R170, R5, 0x4, R170 ;  /* 0x0000000405aa7825 */ /* 0x000fc800078e02aa */
[----:B------:R-:W-:-:S04]  /*7d20*/  IMAD.WIDE R168, R5, 0x4, R168 ;  /* 0x0000000405a87825 */ /* 0x000fc800078e02a8 */
[----:B------:R-:W-:Y:S01]  /*7d30*/  IMAD.WIDE R166, R5, 0x4, R166 ;  /* 0x0000000405a67825 */ /* 0x000fe200078e02a6 */
[----:B------:R-:W-:Y:S02]  /*7d40*/  ISETP.NE.U32.AND P4, PT, R245, RZ, PT ;  /* 0x000000fff500720c */ /* 0x000fe40003f85070 */
[----:B---3--:R-:W-:-:S11]  /*7d50*/  ISETP.NE.U32.AND P1, PT, R244, RZ, PT ;  /* 0x000000fff400720c */ /* 0x008fd60003f25070 */
[----:B------:R3:W-:Y:S04]  /*7d60*/  LDGSTS.E [R25+0x2e000], desc[UR16][R180.64], P4 ;  /* 0x2e000000b4197fae */ /* 0x0007e8000a121850 */
[----:B------:R3:W-:Y:S01]  /*7d70*/  LDGSTS.E [R25+0x2e008], desc[UR16][R178.64], P1 ;  /* 0x2e008000b2197fae */ /* 0x0007e20008921850 */
[----:B----4-:R-:W-:Y:S02]  /*7d80*/  ISETP.NE.U32.AND P4, PT, R249, RZ, PT ;  /* 0x000000fff900720c */ /* 0x010fe40003f85070 */
[----:B------:R-:W-:-:S11]  /*7d90*/  ISETP.NE.U32.AND P1, PT, R248, RZ, PT ;  /* 0x000000fff800720c */ /* 0x000fd60003f25070 */
[----:B------:R4:W-:Y:S04]  /*7da0*/  LDGSTS.E [R24+0x2c000], desc[UR16][R176.64], P4 ;  /* 0x2c000000b0187fae */ /* 0x0009e8000a121850 */
[----:B------:R4:W-:Y:S01]  /*7db0*/  LDGSTS.E [R24+0x2c008], desc[UR16][R174.64], P1 ;  /* 0x2c008000ae187fae */ /* 0x0009e20008921850 */
[----:B--2---:R-:W-:Y:S02]  /*7dc0*/  ISETP.NE.U32.AND P4, PT, R247, RZ, PT ;  /* 0x000000fff700720c */ /* 0x004fe40003f85070 */
[----:B------:R-:W-:-:S11]  /*7dd0*/  ISETP.NE.U32.AND P1, PT, R252, RZ, PT ;  /* 0x000000fffc00720c */ /* 0x000fd60003f25070 */
[----:B------:R2:W-:Y:S04]  /*7de0*/  LDGSTS.E [R24+0x2e000], desc[UR16][R172.64], P4 ;  /* 0x2e000000ac187fae */ /* 0x0005e8000a121850 */
[----:B------:R2:W-:Y:S01]  /*7df0*/  LDGSTS.E [R24+0x2e008], desc[UR16][R170.64], P1 ;  /* 0x2e008000aa187fae */ /* 0x0005e20008921850 */
[----:B------:R-:W-:Y:S02]  /*7e00*/  ISETP.NE.U32.AND P4, PT, R251, RZ, PT ;  /* 0x000000fffb00720c */ /* 0x000fe40003f85070 */
[----:B------:R-:W-:-:S11]  /*7e10*/  ISETP.NE.U32.AND P1, PT, R250, RZ, PT ;  /* 0x000000fffa00720c */ /* 0x000fd60003f25070 */
[----:B------:R2:W-:Y:S04]  /*7e20*/  LDGSTS.E [R23+0x2c000], desc[UR16][R168.64], P4 ;  /* 0x2c000000a8177fae */ /* 0x0005e8000a121850 */
[----:B------:R2:W-:Y:S01]  /*7e30*/  LDGSTS.E [R23+0x2c008], desc[UR16][R166.64], P1 ;  /* 0x2c008000a6177fae */ /* 0x0005e20008921850 */
[----:B------:R-:W-:-:S03]  /*7e40*/  ISETP.NE.U32.AND P1, PT, R19, RZ, PT ;  /* 0x000000ff1300720c */ /* 0x000fc60003f25070 */
[----:B------:R-:W3:Y:S04]  /*7e50*/  LDL.LU R19, [R1+0x2f0] ;  /* 0x0002f00001137983 */ /* 0x000ee80000300800 */
[----:B------:R-:W4:Y:S04]  /*7e60*/  LDL.LU R248, [R1+0x6c] ;  /* 0x00006c0001f87983 */ /* 0x000f280000300800 */
[----:B------:R-:W2:Y:S04]  /*7e70*/  LDL.LU R247, [R1+0x68] ;  /* 0x0000680001f77983 */ /* 0x000ea80000300800 */
[----:B------:R-:W2:Y:S04]  /*7e80*/  LDL.LU R252, [R1+0x70] ;  /* 0x0000700001fc7983 */ /* 0x000ea80000300800 */
[----:B------:R-:W2:Y:S04]  /*7e90*/  LDL.LU R251, [R1+0x74] ;  /* 0x0000740001fb7983 */ /* 0x000ea80000300800 */
[----:B------:R-:W2:Y:S01]  /*7ea0*/  LDL.LU R250, [R1+0x78] ;  /* 0x0000780001fa7983 */ /* 0x000ea20000300800 */
[----:B------:R-:W-:Y:S01]  /*7eb0*/  LOP3.LUT P4, RZ, R6, 0x8000, RZ, 0xc0, !PT ;  /* 0x0000800006ff7812 */ /* 0x000fe2000788c0ff */
[----:B------:R-:W-:-:S02]  /*7ec0*/  IMAD.WIDE R164, R5, 0x4, R164 ;  /* 0x0000000405a47825 */ /* 0x000fc400078e02a4 */
[----:B------:R-:W2:Y:S02]  /*7ed0*/  LDL.LU R245, [R1+0x7c] ;  /* 0x00007c0001f57983 */ /* 0x000ea40000300800 */
[----:B------:R-:W-:Y:S02]  /*7ee0*/  IMAD.WIDE R224, R5, 0x4, R224 ;  /* 0x0000000405e07825 */ /* 0x000fe400078e02e0 */
[----:B------:R-:W2:Y:S04]  /*7ef0*/  LDL.LU R244, [R1+0x80] ;  /* 0x0000800001f47983 */ /* 0x000ea80000300800 */
[----:B------:R-:W2:Y:S04]  /*7f00*/  LDL.LU R249, [R1+0x84] ;  /* 0x0000840001f97983 */ /* 0x000ea80000300800 */
[----:B------:R1:W-:Y:S01]  /*7f10*/  LDGSTS.E [R23+0x2e000], desc[UR16][R164.64], P4 ;  /* 0x2e000000a4177fae */ /* 0x0003e2000a121850 */
[----:B------:R-:W-:-:S03]  /*7f20*/  LOP3.LUT P4, RZ, R6, 0x4000, RZ, 0xc0, !PT ;  /* 0x0000400006ff7812 */ /* 0x000fc6000788c0ff */
[----:B------:R1:W-:Y:S04]  /*7f30*/  LDGSTS.E [R23+0x2e008], desc[UR16][R224.64], P1 ;  /* 0x2e008000e0177fae */ /* 0x0003e80008921850 */
[----:B------:R-:W0:Y:S01]  /*7f40*/  LDGDEPBAR ;  /* 0x00000000000079af */ /* 0x000e220000000000 */
[----:B------:R-:W-:-:S04]  /*7f50*/  IMAD.WIDE R66, R5, 0x4, R66 ;  /* 0x0000000405427825 */ /* 0x000fc800078e0242 */
[----:B------:R-:W-:-:S04]  /*7f60*/  IMAD.WIDE R222, R5, 0x4, R222 ;  /* 0x0000000405de7825 */ /* 0x000fc800078e02de */
[----:B------:R-:W-:-:S04]  /*7f70*/  IMAD.WIDE R220, R5, 0x4, R220 ;  /* 0x0000000405dc7825 */ /* 0x000fc800078e02dc */
[----:B---3--:R-:W-:-:S04]  /*7f80*/  IMAD.SHL.U32 R6, R19, 0x40, RZ ;  /* 0x0000004013067824 */ /* 0x008fc800078e00ff */
[----:B------:R-:W-:-:S04]  /*7f90*/  IMAD.WIDE R32, R6, 0x4, R32 ;  /* 0x0000000406207825 */ /* 0x000fc800078e0220 */
[C---:B------:R-:W-:Y:S01]  /*7fa0*/  IMAD.WIDE R96, R6.reuse, 0x4, R96 ;  /* 0x0000000406607825 */ /* 0x040fe200078e0260 */
[----:B------:R3:W-:Y:S03]  /*7fb0*/  LDGSTS.E [R22+0x8000], desc[UR16][R32.64], P4 ;  /* 0x0800000020167fae */ /* 0x0007e6000a121850 */
        /* <DEDUP_REMOVED lines=122> */
[----:B------:R-:W-:Y:S01]  /*8760*/  IMAD.WIDE R84, R6, 0x4, R84 ;  /* 0x0000000406547825 */ /* 0x000fe200078e0254 */
[----:B------:R3:W-:Y:S04]  /*8770*/  LDGSTS.E [R15+0xbb00], desc[UR16][R100.64], P4 ;  /* 0x0bb00000640f7fae */ /* 0x0007e8000a121850 */
[----:B------:R3:W-:Y:S04]  /*8780*/  LDGSTS.E [R15+0xbf00], desc[UR16][R84.64], P4 ;  /* 0x0bf00000540f7fae */ /* 0x0007e8000a121850 */
[----:B------:R-:W0:Y:S01]  /*8790*/  LDGDEPBAR ;  /* 0x00000000000079af */ /* 0x000e220000000000 */
[----:B----4-:R-:W-:Y:S01]  /*87a0*/  ISETP.NE.U32.AND P1, PT, R248, RZ, PT ;  /* 0x000000fff800720c */ /* 0x010fe20003f25070 */
[----:B------:R-:W-:Y:S06]  /*87b0*/  BAR.SYNC.DEFER_BLOCKING 0x0 ;  /* 0x0000000000007b1d */ /* 0x000fec0000010000 */
[----:B------:R-:W4:Y:S01]  /*87c0*/  LDL.LU R248, [R1+0x88] ;  /* 0x0000880001f87983 */ /* 0x000f220000300800 */
[----:B--2---:R-:W-:-:S03]  /*87d0*/  ISETP.NE.U32.AND P4, PT, R247, RZ, PT ;  /* 0x000000fff700720c */ /* 0x004fc60003f85070 */
[----:B------:R-:W2:Y:S04]  /*87e0*/  LDL.LU R247, [R1+0x8c] ;  /* 0x00008c0001f77983 */ /* 0x000ea80000300800 */
[----:B------:R-:W-:Y:S01]  /*87f0*/  @!PT LDS RZ, [RZ] ;  /* 0x00000000fffff984 */ /* 0x000fe20000000800 */
[----:B------:R-:W-:Y:S01]  /*8800*/  @!PT LDS RZ, [RZ] ;  /* 0x00000000fffff984 */ /* 0x000fe20000000800 */
[----:B------:R-:W-:Y:S01]  /*8810*/  @!PT LDS RZ, [RZ] ;  /* 0x00000000fffff984 */ /* 0x000fe20000000800 */
[----:B------:R3:W-:Y:S01]  /*8820*/  LDGSTS.E [R28+0x30000], desc[UR16][R66.64], P1 ;  /* 0x30000000421c7fae */ /* 0x0007e20008921850 */
[----:B------:R-:W-:-:S03]  /*8830*/  ISETP.NE.U32.AND P1, PT, R252, RZ, PT ;  /* 0x000000fffc00720c */ /* 0x000fc60003f25070 */
[----:B------:R-:W3:Y:S04]  /*8840*/  LDL.LU R252, [R1+0x90] ;  /* 0x0000900001fc7983 */ /* 0x000ee80000300800 */
[----:B------:R3:W-:Y:S01]  /*8850*/  LDGSTS.E [R28+0x30008], desc[UR16][R222.64], P4 ;  /* 0x30008000de1c7fae */ /* 0x0007e2000a121850 */
[----:B------:R-:W-:-:S03]  /*8860*/  ISETP.NE.U32.AND P4, PT, R251, RZ, PT ;  /* 0x000000fffb00720c */ /* 0x000fc60003f85070 */
[----:B------:R-:W3:Y:S04]  /*8870*/  LDL.LU R251, [R1+0x94] ;  /* 0x0000940001fb7983 */ /* 0x000ee80000300800 */
[----:B------:R-:W-:Y:S01]  /*8880*/  LDGSTS.E [R28+0x32000], desc[UR16][R220.64], P1 ;  /* 0x32000000dc1c7fae */ /* 0x000fe20008921850 */
[----:B------:R-:W-:-:S03]  /*8890*/  ISETP.NE.U32.AND P1, PT, R250, RZ, PT ;  /* 0x000000fffa00720c */ /* 0x000fc60003f25070 */
[----:B------:R-:W3:Y:S04]  /*88a0*/  LDL.LU R250, [R1+0x98] ;  /* 0x0000980001fa7983 */ /* 0x000ee80000300800 */
[----:B------:R-:W3:Y:S04]  /*88b0*/  LDL.LU R242, [R1+0x9c] ;  /* 0x00009c0001f27983 */ /* 0x000ee80000300800 */
[----:B------:R-:W3:Y:S04]  /*88c0*/  LDL.LU R241, [R1+0xa0] ;  /* 0x0000a00001f17983 */ /* 0x000ee80000300800 */
[----:B------:R-:W3:Y:S01]  /*88d0*/  LDL.LU R246, [R1+0xa4] ;  /* 0x0000a40001f67983 */ /* 0x000ee20000300800 */
[----:B-1----:R-:W-:-:S04]  /*88e0*/  IMAD.WIDE R218, R5, 0x4, R218 ;  /* 0x0000000405da7825 */ /* 0x002fc800078e02da */
[----:B------:R-:W-:Y:S01]  /*88f0*/  IMAD.WIDE R216, R5, 0x4, R216 ;  /* 0x0000000405d87825 */ /* 0x000fe200078e02d8 */
[----:B------:R-:W-:Y:S01]  /*8900*/  LDGSTS.E [R28+0x32008], desc[UR16][R218.64], P4 ;  /* 0x32008000da1c7fae */ /* 0x000fe2000a121850 */
[----:B------:R-:W-:-:S03]  /*8910*/  ISETP.NE.U32.AND P4, PT, R245, RZ, PT ;  /* 0x000000fff500720c */ /* 0x000fc60003f85070 */
[----:B------:R-:W-:Y:S01]  /*8920*/  LDGSTS.E [R26+0x30000], desc[UR16][R216.64], P1 ;  /* 0x30000000d81a7fae */ /* 0x000fe20008921850 */
[----:B------:R-:W-:-:S03]  /*8930*/  ISETP.NE.U32.AND P1, PT, R244, RZ, PT ;  /* 0x000000fff400720c */ /* 0x000fc60003f25070 */
[----:B------:R-:W3:Y:S04]  /*8940*/  LDL.LU R245, [R1+0xa8] ;  /* 0x0000a80001f57983 */ /* 0x000ee80000300800 */
[----:B------:R-:W3:Y:S01]  /*8950*/  LDL.LU R244, [R1+0xac] ;  /* 0x0000ac0001f47983 */ /* 0x000ee20000300800 */
[----:B------:R-:W-:-:S04]  /*8960*/  IMAD.WIDE R214, R5, 0x4, R214 ;  /* 0x0000000405d67825 */ /* 0x000fc800078e02d6 */
[----:B------:R-:W-:Y:S01]  /*8970*/  IMAD.WIDE R212, R5, 0x4, R212 ;  /* 0x0000000405d47825 */ /* 0x000fe200078e02d4 */
[----:B------:R-:W-:Y:S01]  /*8980*/  LDGSTS.E [R26+0x30008], desc[UR16][R214.64], P4 ;  /* 0x30008000d61a7fae */ /* 0x000fe2000a121850 */
[----:B------:R-:W-:-:S03]  /*8990*/  ISETP.NE.U32.AND P4, PT, R249, RZ, PT ;  /* 0x000000fff900720c */ /* 0x000fc60003f85070 */
[----:B------:R-:W-:Y:S04]  /*89a0*/  LDGSTS.E [R26+0x32000], desc[UR16][R212.64], P1 ;  /* 0x32000000d41a7fae */ /* 0x000fe80008921850 */
[----:B------:R-:W3:Y:S01]  /*89b0*/  LDL.LU R249, [R1+0xb0] ;  /* 0x0000b00001f97983 */ /* 0x000ee20000300800 */
[----:B------:R-:W-:-:S04]  /*89c0*/  IMAD.WIDE R210, R5, 0x4, R210 ;  /* 0x0000000405d27825 */ /* 0x000fc800078e02d2 */
[C---:B------:R-:W-:Y:S01]  /*89d0*/  IMAD.WIDE R208, R5.reuse, 0x4, R208 ;  /* 0x0000000405d07825 */ /* 0x040fe200078e02d0 */
[----:B------:R-:W-:Y:S03]  /*89e0*/  LDGSTS.E [R26+0x32008], desc[UR16][R210.64], P4 ;  /* 0x32008000d21a7fae */ /* 0x000fe6000a121850 */
[----:B------:R-:W-:-:S04]  /*89f0*/  IMAD.WIDE R206, R5, 0x4, R206 ;  /* 0x0000000405ce7825 */ /* 0x000fc800078e02ce */
[----:B------:R-:W-:Y:S01]  /*8a00*/  IMAD.WIDE R204, R5, 0x4, R204 ;  /* 0x0000000405cc7825 */ /* 0x000fe200078e02cc */
[----:B----4-:R-:W-:Y:S02]  /*8a10*/  ISETP.NE.U32.AND P1, PT, R248, RZ, PT ;  /* 0x000000fff800720c */ /* 0x010fe40003f25070 */
[----:B------:R-:W4:Y:S01]  /*8a20*/  LDL.LU R248, [R1+0xcc] ;  /* 0x0000cc0001f87983 */ /* 0x000f220000300800 */
[----:B--2---:R-:W-:-:S03]  /*8a30*/  ISETP.NE.U32.AND P4, PT, R247, RZ, PT ;  /* 0x000000fff700720c */ /* 0x004fc60003f85070 */
[----:B------:R-:W2:Y:S07]  /*8a40*/  LDL.LU R247, [R1+0xd0] ;  /* 0x0000d00001f77983 */ /* 0x000eae0000300800 */
[----:B------:R-:W-:Y:S04]  /*8a50*/  LDGSTS.E [R30+0x30000], desc[UR16][R208.64], P1 ;  /* 0x30000000d01e7fae */ /* 0x000fe80008921850 */
[----:B------:R-:W-:Y:S01]  /*8a60*/  LDGSTS.E [R30+0x30008], desc[UR16][R206.64], P4 ;  /* 0x30008000ce1e7fae */ /* 0x000fe2000a121850 */
[----:B---3--:R-:W-:-:S03]  /*8a70*/  ISETP.NE.U32.AND P1, PT, R252, RZ, PT ;  /* 0x000000fffc00720c */ /* 0x008fc60003f25070 */
[----:B------:R-:W3:Y:S01]  /*8a80*/  LDL.LU R252, [R1+0xd4] ;  /* 0x0000d40001fc7983 */ /* 0x000ee20000300800 */
[----:B------:R-:W-:-:S03]  /*8a90*/  ISETP.NE.U32.AND P4, PT, R251, RZ, PT ;  /* 0x000000fffb00720c */ /* 0x000fc60003f85070 */
[----:B------:R-:W3:Y:S06]  /*8aa0*/  LDL.LU R251, [R1+0xd8] ;  /* 0x0000d80001fb7983 */ /* 0x000eec0000300800 */
[----:B------:R-:W-:Y:S01]  /*8ab0*/  LDGSTS.E [R30+0x32000], desc[UR16][R204.64], P1 ;  /* 0x32000000cc1e7fae */ /* 0x000fe20008921850 */
[----:B------:R-:W-:-:S03]  /*8ac0*/  ISETP.NE.U32.AND P1, PT, R250, RZ, PT ;  /* 0x000000fffa00720c */ /* 0x000fc60003f25070 */
[----:B------:R-:W3:Y:S01]  /*8ad0*/  LDL.LU R250, [R1+0xdc] ;  /* 0x0000dc0001fa7983 */ /* 0x000ee20000300800 */
[----:B------:R-:W-:-:S05]  /*8ae0*/  IMAD.WIDE R202, R5, 0x4, R202 ;  /* 0x0000000405ca7825 */ /* 0x000fca00078e02ca */
[----:B------:R-:W-:Y:S01]  /*8af0*/  LDGSTS.E [R30+0x32008], desc[UR16][R202.64], P4 ;  /* 0x32008000ca1e7fae */ /* 0x000fe2000a121850 */
[----:B------:R-:W-:Y:S01]  /*8b00*/  ISETP.NE.U32.AND P4, PT, R242, RZ, PT ;  /* 0x000000fff200720c */ /* 0x000fe20003f85070 */
[----:B------:R-:W-:-:S04]  /*8b10*/  IMAD.WIDE R200, R5, 0x4, R200 ;  /* 0x0000000405c87825 */ /* 0x000fc800078e02c8 */
[----:B------:R-:W-:Y:S01]  /*8b20*/  IMAD.WIDE R198, R5, 0x4, R198 ;  /* 0x0000000405c67825 */ /* 0x000fe200078e02c6 */
[----:B------:R-:W-:Y:S01]  /*8b30*/  LDGSTS.E [R29+0x30000], desc[UR16][R200.64], P1 ;  /* 0x30000000c81d7fae */ /* 0x000fe20008921850 */
[----:B------:R-:W-:-:S06]  /*8b40*/  ISETP.NE.U32.AND P1, PT, R241, RZ, PT ;  /* 0x000000fff100720c */ /* 0x000fcc0003f25070 */
        /* <DEDUP_REMOVED lines=13> */
[----:B------:R-:W-:-:S04]  /*8c20*/  IMAD.WIDE R188, R5, 0x4, R188 ;  /* 0x0000000405bc7825 */ /* 0x000fc800078e02bc */
[C---:B------:R-:W-:Y:S02]  /*8c30*/  IMAD.WIDE R186, R5.reuse, 0x4, R186 ;  /* 0x0000000405ba7825 */ /* 0x040fe400078e02ba */
[----:B------:R-:W-:Y:S02]  /*8c40*/  LDGSTS.E [R27+0x32000], desc[UR16][R188.64], P1 ;  /* 0x32000000bc1b7fae */ /* 0x000fe40008921850 */
[----:B------:R-:W-:-:S04]  /*8c50*/  IMAD.WIDE R184, R5, 0x4, R184 ;  /* 0x0000000405b87825 */ /* 0x000fc800078e02b8 */
        /* <DEDUP_REMOVED lines=22> */
[----:B----4-:R-:W-:Y:S02]  /*8dc0*/  ISETP.NE.U32.AND P4, PT, R248, RZ, PT ;  /* 0x000000fff800720c */ /* 0x010fe40003f85070 */
[----:B--2---:R-:W-:-:S11]  /*8dd0*/  ISETP.NE.U32.AND P1, PT, R247, RZ, PT ;  /* 0x000000fff700720c */ /* 0x004fd60003f25070 */
[----:B------:R-:W-:Y:S04]  /*8de0*/  LDGSTS.E [R27+0x32008], desc[UR16][R186.64], P4 ;  /* 0x32008000ba1b7fae */ /* 0x000fe8000a121850 */
[----:B------:R-:W-:Y:S01]  /*8df0*/  LDGSTS.E [R25+0x30000], desc[UR16][R184.64], P1 ;  /* 0x30000000b8197fae */ /* 0x000fe20008921850 */
[----:B---3--:R-:W-:Y:S02]  /*8e00*/  ISETP.NE.U32.AND P4, PT, R252, RZ, PT ;  /* 0x000000fffc00720c */ /* 0x008fe40003f85070 */
[----:B------:R-:W-:-:S11]  /*8e10*/  ISETP.NE.U32.AND P1, PT, R251, RZ, PT ;  /* 0x000000fffb00720c */ /* 0x000fd60003f25070 */
[----:B------:R-:W-:Y:S01]  /*8e20*/  LDGSTS.E [R25+0x30008], desc[UR16][R182.64], P4 ;  /* 0x30008000b6197fae */ /* 0x000fe2000a121850 */
[----:B------:R-:W-:-:S03]  /*8e30*/  ISETP.NE.U32.AND P4, PT, R250, RZ, PT ;  /* 0x000000fffa00720c */ /* 0x000fc60003f85070 */
[----:B------:R-:W-:Y:S01]  /*8e40*/  LDGSTS.E [R25+0x32000], desc[UR16][R180.64], P1 ;  /* 0x32000000b4197fae */ /* 0x000fe20008921850 */
[----:B------:R-:W-:-:S03]  /*8e50*/  ISETP.NE.U32.AND P1, PT, R8, RZ, PT ;  /* 0x000000ff0800720c */ /* 0x000fc60003f25070 */
[----:B------:R-:W5:Y:S06]  /*8e60*/  LDL.LU R8, [R1+0x2ec] ;  /* 0x0002ec0001087983 */ /* 0x000f6c0000300800 */
[----:B------:R-:W-:Y:S01]  /*8e70*/  LDGSTS.E [R25+0x32008], desc[UR16][R178.64], P4 ;  /* 0x32008000b2197fae */ /* 0x000fe2000a121850 */
[----:B------:R-:W-:-:S03]  /*8e80*/  ISETP.NE.U32.AND P4, PT, R14, RZ, PT ;  /* 0x000000ff0e00720c */ /* 0x000fc60003f85070 */
[----:B------:R-:W5:Y:S04]  /*8e90*/  LDL.LU R14, [R1+0x2e8] ;  /* 0x0002e800010e7983 */ /* 0x000f680000300800 */
        /* <DEDUP_REMOVED lines=8> */
[----:B------:R-:W2:Y:S04]  /*8f20*/  LDL.LU R156, [R1+0x2dc] ;  /* 0x0002dc00019c7983 */ /* 0x000ea80000300800 */
[----:B------:R-:W-:Y:S01]  /*8f30*/  LDGSTS.E [R24+0x32008], desc[UR16][R170.64], P4 ;  /* 0x32008000aa187fae */ /* 0x000fe2000a121850 */
[----:B------:R-:W-:-:S03]  /*8f40*/  ISETP.NE.U32.AND P4, PT, R2, RZ, PT ;  /* 0x000000ff0200720c */ /* 0x000fc60003f85070 */
[----:B------:R-:W2:Y:S04]  /*8f50*/  LDL.LU R2, [R1+0x2d8] ;  /* 0x0002d80001027983 */ /* 0x000ea80000300800 */
[----:B------:R-:W-:Y:S01]  /*8f60*/  LDGSTS.E [R23+0x30000], desc[UR16][R168.64], P1 ;  /* 0x30000000a8177fae */ /* 0x000fe20008921850 */
[----:B------:R-:W-:Y:S01]  /*8f70*/  ISETP.NE.U32.AND P1, PT, R157, RZ, PT ;  /* 0x000000ff9d00720c */ /* 0x000fe20003f25070 */
[----:B------:R-:W-:-:S04]  /*8f80*/  IMAD.WIDE R76, R6, 0x4, R76 ;  /* 0x00000004064c7825 */ /* 0x000fc800078e024c */
[C---:B------:R-:W-:Y:S01]  /*8f90*/  IMAD.WIDE R78, R6.reuse, 0x4, R78 ;  /* 0x00000004064e7825 */ /* 0x040fe200078e024e */
[----:B------:R-:W-:Y:S03]  /*8fa0*/  LDGSTS.E [R23+0x30008], desc[UR16][R166.64], P4 ;  /* 0x30008000a6177fae */ /* 0x000fe6000a121850 */
[----:B------:R-:W-:-:S04]  /*8fb0*/  IMAD.WIDE R72, R6, 0x4, R72 ;  /* 0x0000000406487825 */ /* 0x000fc800078e0248 */
[C---:B------:R-:W-:Y:S01]  /*8fc0*/  IMAD.WIDE R70, R6.reuse, 0x4, R70 ;  /* 0x0000000406467825 */ /* 0x040fe200078e0246 */
[----:B------:R-:W-:Y:S04]  /*8fd0*/  LDGSTS.E [R23+0x32000], desc[UR16][R164.64], P1 ;  /* 0x32000000a4177fae */ /* 0x000fe80008921850 */
[----:B------:R-:W-:Y:S04]  /*8fe0*/  LDGSTS.E [R23+0x32008], desc[UR16][R224.64], P5 ;  /* 0x32008000e0177fae */ /* 0x000fe8000a921850 */
[----:B------:R-:W0:Y:S04]  /*8ff0*/  LDGDEPBAR ;  /* 0x00000000000079af */ /* 0x000e280000000000 */
[----:B------:R-:W-:Y:S04]  /*9000*/  LDGSTS.E [R22+0x10000], desc[UR16][R32.64], P3 ;  /* 0x1000000020167fae */ /* 0x000fe80009921850 */
[----:B------:R-:W-:Y:S04]  /*9010*/  LDGSTS.E [R22+0x10400], desc[UR16][R96.64], P3 ;  /* 0x1040000060167fae */ /* 0x000fe80009921850 */
[----:B------:R-:W-:Y:S04]  /*9020*/  LDGSTS.E [R22+0x10800], desc[UR16][R98.64], P3 ;  /* 0x1080000062167fae */ /* 0x000fe80009921850 */
[----:B------:R-:W-:Y:S04]  /*9030*/  LDGSTS.E [R22+0x10c00], desc[UR16][R92.64], P3 ;  /* 0x10c000005c167fae */ /* 0x000fe80009921850 */
[----:B------:R-:W-:Y:S04]  /*9040*/  LDGSTS.E [R22+0x11000], desc[UR16][R90.64], P3 ;  /* 0x110000005a167fae */ /* 0x000fe80009921850 */
[----:B------:R-:W-:Y:S04]  /*9050*/  LDGSTS.E [R22+0x11400], desc[UR16][R74.64], P3 ;  /* 0x114000004a167fae */ /* 0x000fe80009921850 */
[----:B------:R-:W-:Y:S01]  /*9060*/  LDGSTS.E [R22+0x11800], desc[UR16][R86.64], P3 ;  /* 0x1180000056167fae */ /* 0x000fe20009921850 */
[----:B------:R-:W-:-:S03]  /*9070*/  IMAD.WIDE R54, R6, 0x4, R54 ;  /* 0x0000000406367825 */ /* 0x000fc600078e0236 */
        /* <DEDUP_REMOVED lines=77> */
[----:B------:R-:W-:-:S03]  /*9550*/  LOP3.LUT R250, R0, 0x24, RZ, 0xfc, !PT ;  /* 0x0000002400fa7812 */ /* 0x000fc600078efcff */
        /* <DEDUP_REMOVED lines=9> */
[----:B------:R-:W-:Y:S01]  /*95f0*/  IMAD.WIDE R94, R6, 0x4, R94 ;  /* 0x00000004065e7825 */ /* 0x000fe200078e025e */
[----:B------:R-:W-:Y:S02]  /*9600*/  ISETP.GE.AND P1, PT, R250, UR4, PT ;  /* 0x00000004fa007c0c */ /* 0x000fe4000bf26270 */
[----:B------:R-:W-:Y:S01]  /*9610*/  LDGSTS.E [R15+0x10f00], desc[UR16][R122.64], P3 ;  /* 0x10f000007a0f7fae */ /* 0x000fe20009921850 */
[----:B------:R-:W-:-:S03]  /*9620*/  IMAD.WIDE R106, R6, 0x4, R106 ;  /* 0x00000004066a7825 */ /* 0x000fc600078e026a */
[----:B------:R-:W-:Y:S01]  /*9630*/  LDGSTS.E [R15+0x11300], desc[UR16][R120.64], P3 ;  /* 0x11300000780f7fae */ /* 0x000fe20009921850 */
[----:B------:R-:W-:-:S03]  /*9640*/  IMAD.WIDE R108, R6, 0x4, R108 ;  /* 0x00000004066c7825 */ /* 0x000fc600078e026c */
[----:B------:R-:W-:Y:S01]  /*9650*/  LDGSTS.E [R15+0x11700], desc[UR16][R104.64], P3 ;  /* 0x11700000680f7fae */ /* 0x000fe20009921850 */
[----:B------:R-:W-:-:S03]  /*9660*/  IMAD.WIDE R102, R6, 0x4, R102 ;  /* 0x0000000406667825 */ /* 0x000fc600078e0266 */
[----:B------:R-:W-:Y:S01]  /*9670*/  LDGSTS.E [R15+0x11b00], desc[UR16][R116.64], P3 ;  /* 0x11b00000740f7fae */ /* 0x000fe20009921850 */
[C---:B------:R-:W-:Y:S01]  /*9680*/  IMAD.WIDE R100, R6.reuse, 0x4, R100 ;  /* 0x0000000406647825 */ /* 0x040fe200078e0264 */
[----:B------:R-:W1:Y:S03]  /*9690*/  S2R R250, SR_TID.X ;  /* 0x0000000000fa7919 */ /* 0x000e660000002100 */
[----:B------:R-:W-:Y:S01]  /*96a0*/  IMAD.WIDE R84, R6, 0x4, R84 ;  /* 0x0000000406547825 */ /* 0x000fe200078e0254 */
        /* <DEDUP_REMOVED lines=10> */
[----:B------:R-:W-:Y:S01]  /*9750*/  IMAD.WIDE R66, R5, 0x4, R66 ;  /* 0x0000000405427825 */ /* 0x000fe200078e0242 */
[----:B------:R-:W-:Y:S01]  /*9760*/  BAR.SYNC.DEFER_BLOCKING 0x0 ;  /* 0x0000000000007b1d */ /* 0x000fe20000010000 */
[----:B------:R-:W-:-:S02]  /*9770*/  SEL R19, RZ, 0x4, P1 ;  /* 0x00000004ff137807 */ /* 0x000fc40000800000 */
[----:B-1----:R-:W-:Y:S02]  /*9780*/  LOP3.LUT R250, R250, 0x3f, RZ, 0xc0, !PT ;  /* 0x0000003ffafa7812 */ /* 0x002fe400078ec0ff */
[----:B------:R-:W-:Y:S02]  /*9790*/  SEL R19, R19, RZ, P0 ;  /* 0x000000ff13137207 */ /* 0x000fe40000000000 */
[----:B------:R-:W-:Y:S01]  /*97a0*/  LOP3.LUT R251, R0, 0x26, RZ, 0xfc, !PT ;  /* 0x0000002600fb7812 */ /* 0x000fe200078efcff */
[----:B------:R-:W-:Y:S01]  /*97b0*/  IMAD.WIDE R222, R5, 0x4, R222 ;  /* 0x0000000405de7825 */ /* 0x000fe200078e02de */
[----:B------:R-:W-:Y:S01]  /*97c0*/  ISETP.NE.U32.AND P1, PT, R19, RZ, PT ;  /* 0x000000ff1300720c */ /* 0x000fe20003f25070 */
[----:B------:R-:W5:Y:S04]  /*97d0*/  LDL.LU R157, [R1+0x2d4] ;  /* 0x0002d400019d7983 */ /* 0x000f680000300800 */
[----:B------:R-:W-:Y:S01]  /*97e0*/  @!PT LDS RZ, [RZ] ;  /* 0x00000000fffff984 */ /* 0x000fe20000000800 */
[----:B------:R-:W-:Y:S01]  /*97f0*/  @!PT LDS RZ, [RZ] ;  /* 0x00000000fffff984 */ /* 0x000fe20000000800 */
[----:B------:R-:W-:Y:S01]  /*9800*/  @!PT LDS RZ, [RZ] ;  /* 0x00000000fffff984 */ /* 0x000fe20000000800 */
[----:B------:R1:W-:Y:S01]  /*9810*/  LDGSTS.E [R28+0x34000], desc[UR16][R66.64], P2 ;  /* 0x34000000421c7fae */ /* 0x0003e20009121850 */
[----:B------:R-:W-:-:S02]  /*9820*/  ISETP.GE.AND P2, PT, R250, UR4, PT ;  /* 0x00000004fa007c0c */ /* 0x000fc4000bf46270 */
[----:B------:R-:W-:Y:S01]  /*9830*/  LOP3.LUT R250, R0, 0x8, RZ, 0xfc, !PT ;  /* 0x0000000800fa7812 */ /* 0x000fe200078efcff */
[----:B------:R3:W-:Y:S01]  /*9840*/  LDGSTS.E [R28+0x34008], desc[UR16][R222.64], P6 ;  /* 0x34008000de1c7fae */ /* 0x0007e2000b121850 */
[----:B------:R-:W-:Y:S02]  /*9850*/  SEL R19, RZ, 0x4, P2 ;  /* 0x00000004ff137807 */ /* 0x000fe40001000000 */
[----:B------:R-:W-:-:S04]  /*9860*/  ISETP.GE.AND P2, PT, R251, UR4, PT ;  /* 0x00000004fb007c0c */ /* 0x000fc8000bf46270 */
[----:B-1----:R-:W-:Y:S02]  /*9870*/  SEL R66, RZ, 0x4, P2 ;  /* 0x00000004ff427807 */ /* 0x002fe40001000000 */
[----:B------:R-:W-:Y:S02]  /*9880*/  ISETP.GE.AND P2, PT, R250, UR4, PT ;  /* 0x00000004fa007c0c */ /* 0x000fe4000bf46270 */
[C---:B------:R-:W-:Y:S02]  /*9890*/  LOP3.LUT R250, R0.reuse, 0xa, RZ, 0xfc, !PT ;  /* 0x0000000a00fa7812 */ /* 0x040fe400078efcff */
[----:B------:R-:W-:Y:S02]  /*98a0*/  LOP3.LUT R251, R0, 0x28, RZ, 0xfc, !PT ;  /* 0x0000002800fb7812 */ /* 0x000fe400078efcff */
[----:B------:R-:W-:Y:S02]  /*98b0*/  ISETP.GE.AND P3, PT, R250, UR4, PT ;  /* 0x00000004fa007c0c */ /* 0x000fe4000bf66270 */
[----:B------:R-:W-:-:S02]  /*98c0*/  ISETP.NE.U32.AND P4, PT, R235, RZ, PT ;  /* 0x000000ffeb00720c */ /* 0x000fc40003f85070 */
[----:B---3--:R-:W-:Y:S02]  /*98d0*/  SEL R223, RZ, 0x4, P3 ;  /* 0x00000004ffdf7807 */ /* 0x008fe40001800000 */
[----:B------:R-:W-:Y:S02]  /*98e0*/  ISETP.GE.AND P3, PT, R251, UR4, PT ;  /* 0x00000004fb007c0c */ /* 0x000fe4000bf66270 */
[----:B------:R-:W-:Y:S02]  /*98f0*/  LOP3.LUT R250, R0, 0x2a, RZ, 0xfc, !PT ;  /* 0x0000002a00fa7812 */ /* 0x000fe400078efcff */
[----:B------:R-:W-:Y:S02]  /*9900*/  SEL R228, RZ, 0x4, P3 ;  /* 0x00000004ffe47807 */ /* 0x000fe40001800000 */
[----:B------:R-:W-:Y:S02]  /*9910*/  ISETP.GE.AND P3, PT, R250, UR4, PT ;  /* 0x00000004fa007c0c */ /* 0x000fe4000bf66270 */
[----:B------:R-:W-:Y:S01]  /*9920*/  LOP3.LUT R251, R0, 0xc, RZ, 0xfc, !PT ;  /* 0x0000000c00fb7812 */ /* 0x000fe200078efcff */
[----:B------:R-:W-:Y:S01]  /*9930*/  IMAD.WIDE R220, R5, 0x4, R220 ;  /* 0x0000000405dc7825 */ /* 0x000fe200078e02dc */
[----:B------:R-:W-:-:S02]  /*9940*/  SEL R222, RZ, 0x4, P3 ;  /* 0x00000004ffde7807 */ /* 0x000fc40001800000 */
[----:B------:R-:W-:Y:S02]  /*9950*/  ISETP.GE.AND P3, PT, R251, UR4, PT ;  /* 0x00000004fb007c0c */ /* 0x000fe4000bf66270 */
[C---:B------:R-:W-:Y:S01]  /*9960*/  LOP3.LUT R250, R0.reuse, 0xe, RZ, 0xfc, !PT ;  /* 0x0000000e00fa7812 */ /* 0x040fe200078efcff */
[----:B------:R1:W-:Y:S01]  /*9970*/  LDGSTS.E [R28+0x36000], desc[UR16][R220.64], P4 ;  /* 0x36000000dc1c7fae */ /* 0x0003e2000a121850 */
[----:B------:R-:W-:Y:S02]  /*9980*/  LOP3.LUT R251, R0, 0x2c, RZ, 0xfc, !PT ;  /* 0x0000002c00fb7812 */ /* 0x000fe400078efcff */
[----:B------:R-:W-:Y:S02]  /*9990*/  ISETP.NE.U32.AND P4, PT, R236, RZ, PT ;  /* 0x000000ffec00720c */ /* 0x000fe40003f85070 */
[----:B-1----:R-:W-:Y:S02]  /*99a0*/  SEL R221, RZ, 0x4, P3 ;  /* 0x00000004ffdd7807 */ /* 0x002fe40001800000 */
[----:B------:R-:W-:-:S02]  /*99b0*/  ISETP.GE.AND P3, PT, R250, UR4, PT ;  /* 0x00000004fa007c0c */ /* 0x000fc4000bf66270 */
[----:B------:R-:W-:Y:S02]  /*99c0*/  LOP3.LUT R250, R0, 0x2e, RZ, 0xfc, !PT ;  /* 0x0000002e00fa7812 */ /* 0x000fe400078efcff */
[----:B------:R-:W-:Y:S02]  /*99d0*/  SEL R220, RZ, 0x4, P3 ;  /* 0x00000004ffdc7807 */ /* 0x000fe40001800000 */
[----:B------:R-:W-:Y:S02]  /*99e0*/  ISETP.GE.AND P3, PT, R251, UR4, PT ;  /* 0x00000004fb007c0c */ /* 0x000fe4000bf66270 */
[----:B------:R-:W-:Y:S02]  /*99f0*/  SEL R66, R66, RZ, P0 ;  /* 0x000000ff42427207 */ /* 0x000fe40000000000 */
[----:B------:R-:W-:Y:S02]  /*9a00*/  SEL R67, RZ, 0x4, P3 ;  /* 0x00000004ff437807 */ /* 0x000fe40001800000 */
[----:B------:R-:W-:Y:S01]  /*9a10*/  ISETP.GE.AND P3, PT, R250, UR4, PT ;  /* 0x00000004fa007c0c */ /* 0x000fe2000bf66270 */
[----:B------:R-:W-:Y:S01]  /*9a20*/  IMAD.WIDE R218, R5, 0x4, R218 ;  /* 0x0000000405da7825 */ /* 0x000fe200078e02da */
[----:B------:R-:W-:-:S02]  /*9a30*/  LOP3.LUT R250, R0, 0x10, RZ, 0xfc, !PT ;  /* 0x0000001000fa7812 */ /* 0x000fc400078efcff */
[----:B------:R-:W-:Y:S02]  /*9a40*/  SEL R31, RZ, 0x4, P2 ;  /* 0x00000004ff1f7807 */ /* 0x000fe40001000000 */
[----:B------:R-:W-:Y:S01]  /*9a50*/  ISETP.NE.U32.AND P2, PT, R66, RZ, PT ;  /* 0x000000ff4200720c */ /* 0x000fe20003f45070 */
[----:B------:R1:W-:Y:S01]  /*9a60*/  LDGSTS.E [R28+0x36008], desc[UR16][R218.64], P4 ;  /* 0x36008000da1c7fae */ /* 0x0003e2000a121850 */
[----:B------:R-:W-:Y:S02]  /*9a70*/  SEL R66, RZ, 0x4, P3 ;  /* 0x00000004ff427807 */ /* 0x000fe40001800000 */
[----:B------:R-:W-:Y:S02]  /*9a80*/  ISETP.GE.AND P3, PT, R250, UR4, PT ;  /* 0x00000004fa007c0c */ /* 0x000fe4000bf66270 */
[----:B------:R-:W-:Y:S02]  /*9a90*/  LOP3.LUT R251, R0, 0x12, RZ, 0xfc, !PT ;  /* 0x0000001200fb7812 */ /* 0x000fe400078efcff */
[----:B------:R-:W-:-:S02]  /*9aa0*/  ISETP.NE.U32.AND P4, PT, R237, RZ, PT ;  /* 0x000000ffed00720c */ /* 0x000fc40003f85070 */
[----:B------:R-:W-:Y:S02]  /*9ab0*/  LOP3.LUT R250, R0, 0x30, RZ, 0xfc, !PT ;  /* 0x0000003000fa7812 */ /* 0x000fe400078efcff */
[----:B-1----:R-:W-:Y:S02]  /*9ac0*/  SEL R28, R223, RZ, P0 ;  /* 0x000000ffdf1c7207 */ /* 0x002fe40000000000 */
[----:B------:R-:W-:Y:S02]  /*9ad0*/  SEL R223, RZ, 0x4, P3 ;  /* 0x00000004ffdf7807 */ /* 0x000fe40001800000 */
[----:B------:R-:W-:-:S04]  /*9ae0*/  ISETP.GE.AND P3, PT, R251, UR4, PT ;  /* 0x00000004fb007c0c */ /* 0x000fc8000bf66270 */
[----:B------:R-:W-:Y:S02]  /*9af0*/  SEL R219, RZ, 0x4, P3 ;  /* 0x00000004ffdb7807 */ /* 0x000fe40001800000 */
[----:B------:R-:W-:Y:S02]  /*9b00*/  ISETP.GE.AND P3, PT, R250, UR4, PT ;  /* 0x00000004fa007c0c */ /* 0x000fe4000bf66270 */
[----:B------:R-:W-:Y:S01]  /*9b10*/  LOP3.LUT R250, R0, 0x32, RZ, 0xfc, !PT ;  /* 0x0000003200fa7812 */ /* 0x000fe200078efcff */
[----:B------:R-:W-:Y:S01]  /*9b20*/  IMAD.WIDE R216, R5, 0x4, R216 ;  /* 0x0000000405d87825 */ /* 0x000fe200078e02d8 */
[----:B------:R-:W-:Y:S02]  /*9b30*/  SEL R218, RZ, 0x4, P3 ;  /* 0x00000004ffda7807 */ /* 0x000fe40001800000 */
[----:B------:R-:W-:Y:S02]  /*9b40*/  SEL R228, R228, RZ, P0 ;  /* 0x000000ffe4e47207 */ /* 0x000fe40000000000 */
[----:B------:R-:W-:Y:S01]  /*9b50*/  SEL R234, R234, RZ, P0 ;  /* 0x000000ffeaea7207 */ /* 0x000fe20000000000 */
[----:B------:R1:W-:Y:S01]  /*9b60*/  LDGSTS.E [R26+0x34000], desc[UR16][R216.64], P4 ;  /* 0x34000000d81a7fae */ /* 0x0003e2000a121850 */
[----:B------:R-:W-:-:S02]  /*9b70*/  ISETP.GE.AND P3, PT, R250, UR4, PT ;  /* 0x00000004fa007c0c */ /* 0x000fc4000bf66270 */
[----:B------:R-:W-:Y:S02]  /*9b80*/  LOP3.LUT R251, R0, 0x14, RZ, 0xfc, !PT ;  /* 0x0000001400fb7812 */ /* 0x000fe400078efcff */
[----:B------:R-:W-:Y:S02]  /*9b90*/  ISETP.NE.U32.AND P5, PT, R228, RZ, PT ;  /* 0x000000ffe400720c */ /* 0x000fe40003fa5070 */
[----:B------:R-:W-:Y:S02]  /*9ba0*/  SEL R228, RZ, 0x4, P3 ;  /* 0x00000004ffe47807 */ /* 0x000fe40001800000 */
[----:B------:R-:W-:Y:S02]  /*9bb0*/  ISETP.NE.U32.AND P4, PT, R234, RZ, PT ;  /* 0x000000ffea00720c */ /* 0x000fe40003f85070 */
[----:B------:R-:W-:Y:S02]  /*9bc0*/  ISETP.GE.AND P3, PT, R251, UR4, PT ;  /* 0x00000004fb007c0c */ /* 0x000fe4000bf66270 */
[----:B------:R-:W-:-:S02]  /*9bd0*/  LOP3.LUT R250, R0, 0x16, RZ, 0xfc, !PT ;  /* 0x0000001600fa7812 */ /* 0x000fc400078efcff */
[----:B-1----:R-:W-:Y:S02]  /*9be0*/  SEL R216, RZ, 0x4, P3 ;  /* 0x00000004ffd87807 */ /* 0x002fe40001800000 */
[----:B------:R-:W-:Y:S01]  /*9bf0*/  ISETP.GE.AND P3, PT, R250, UR4, PT ;  /* 0x00000004fa007c0c */ /* 0x000fe2000bf66270 */
[----:B------:R-:W-:Y:S01]  /*9c00*/  IMAD.WIDE R214, R5, 0x4, R214 ;  /* 0x0000000405d67825 */ /* 0x000fe200078e02d6 */
[----:B------:R-:W-:Y:S02]  /*9c10*/  LOP3.LUT R250, R0, 0x34, RZ, 0xfc, !PT ;  /* 0x0000003400fa7812 */ /* 0x000fe400078efcff */
[----:B------:R-:W-:Y:S02]  /*9c20*/  SEL R217, RZ, 0x4, P3 ;  /* 0x00000004ffd97807 */ /* 0x000fe40001800000 */
[----:B------:R-:W-:Y:S01]  /*9c30*/  SEL R222, R222, RZ, P0 ;  /* 0x000000ffdede7207 */ /* 0x000fe20000000000 */
[----:B------:R1:W-:Y:S01]  /*9c40*/  LDGSTS.E [R26+0x34008], desc[UR16][R214.64], P4 ;  /* 0x34008000d61a7fae */ /* 0x0003e2000a121850 */
[----:B------:R-:W-:-:S02]  /*9c50*/  ISETP.GE.AND P3, PT, R250, UR4, PT ;  /* 0x00000004fa007c0c */ /* 0x000fc4000bf66270 */
[----:B------:R-:W-:Y:S01]  /*9c60*/  LOP3.LUT R251, R0, 0x36, RZ, 0xfc, !PT ;  /* 0x0000003600fb7812 */ /* 0x000fe200078efcff */
[----:B------:R-:W-:Y:S01]  /*9c70*/  IMAD.WIDE R212, R5, 0x4, R212 ;  /* 0x0000000405d47825 */ /* 0x000fe200078e02d4 */
[----:B------:R-:W-:Y:S02]  /*9c80*/  ISETP.NE.U32.AND P4, PT, R222, RZ, PT ;  /* 0x000000ffde00720c */ /* 0x000fe40003f85070 */
[----:B------:R-:W-:Y:S02]  /*9c90*/  SEL R222, RZ, 0x4, P3 ;  /* 0x00000004ffde7807 */ /* 0x000fe40001800000 */
[----:B------:R-:W-:Y:S01]  /*9ca0*/  ISETP.GE.AND P3, PT, R251, UR4, PT ;  /* 0x00000004fb007c0c */ /* 0x000fe2000bf66270 */
[----:B------:R3:W-:Y:S01]  /*9cb0*/  LDGSTS.E [R26+0x36000], desc[UR16][R212.64], P1 ;  /* 0x36000000d41a7fae */ /* 0x0007e20008921850 */
[C---:B------:R-:W-:Y:S02]  /*9cc0*/  LOP3.LUT R250, R0.reuse, 0x18, RZ, 0xfc, !PT ;  /* 0x0000001800fa7812 */ /* 0x040fe400078efcff */
[----:B------:R-:W-:-:S02]  /*9cd0*/  LOP3.LUT R251, R0, 0x1a, RZ, 0xfc, !PT ;  /* 0x0000001a00fb7812 */ /* 0x000fc400078efcff */
[----:B-1----:R-:W-:Y:S02]  /*9ce0*/  SEL R215, RZ, 0x4, P3 ;  /* 0x00000004ffd77807 */ /* 0x002fe40001800000 */
[----:B------:R-:W-:Y:S02]  /*9cf0*/  ISETP.GE.AND P3, PT, R250, UR4, PT ;  /* 0x00000004fa007c0c */ /* 0x000fe4000bf66270 */
[----:B------:R-:W-:Y:S02]  /*9d00*/  ISETP.GE.AND P1, PT, R251, UR4, PT ;  /* 0x00000004fb007c0c */ /* 0x000fe4000bf26270 */
[----:B------:R-:W-:Y:S02]  /*9d10*/  LOP3.LUT R250, R0, 0x38, RZ, 0xfc, !PT ;  /* 0x0000003800fa7812 */ /* 0x000fe400078efcff */
[----:B------:R-:W-:Y:S02]  /*9d20*/  SEL R221, R221, RZ, P0 ;  /* 0x000000ffdddd7207 */ /* 0x000fe40000000000 */
[----:B------:R-:W-:-:S02]  /*9d30*/  SEL R229, RZ, 0x4, P1 ;  /* 0x00000004ffe57807 */ /* 0x000fc40000800000 */
[----:B------:R-:W-:Y:S02]  /*9d40*/  ISETP.GE.AND P1, PT, R250, UR4, PT ;  /* 0x00000004fa007c0c */ /* 0x000fe4000bf26270 */
[----:B------:R-:W-:Y:S02]  /*9d50*/  LOP3.LUT R251, R0, 0x3a, RZ, 0xfc, !PT ;  /* 0x0000003a00fb7812 */ /* 0x000fe400078efcff */
[----:B------:R-:W-:Y:S02]  /*9d60*/  SEL R214, RZ, 0x4, P3 ;  /* 0x00000004ffd67807 */ /* 0x000fe40001800000 */
[----:B------:R-:W-:Y:S02]  /*9d70*/  ISETP.NE.U32.AND P3, PT, R221, RZ, PT ;  /* 0x000000ffdd00720c */ /* 0x000fe40003f65070 */
[----:B------:R-:W-:Y:S02]  /*9d80*/  SEL R221, RZ, 0x4, P1 ;  /* 0x00000004ffdd7807 */ /* 0x000fe40000800000 */
[----:B------:R-:W-:-:S02]  /*9d90*/  ISETP.GE.AND P1, PT, R251, UR4, PT ;  /* 0x00000004fb007c0c */ /* 0x000fc4000bf26270 */
[----:B------:R-:W-:Y:S02]  /*9da0*/  LOP3.LUT R250, R0, 0x1c, RZ, 0xfc, !PT ;  /* 0x0000001c00fa7812 */ /* 0x000fe400078efcff */
[----:B---3--:R-:W-:Y:S02]  /*9db0*/  SEL R213, RZ, 0x4, P1 ;  /* 0x00000004ffd57807 */ /* 0x008fe40000800000 */
[----:B------:R-:W-:Y:S02]  /*9dc0*/  ISETP.GE.AND P1, PT, R250, UR4, PT ;  /* 0x00000004fa007c0c */ /* 0x000fe4000bf26270 */
[C---:B------:R-:W-:Y:S02]  /*9dd0*/  LOP3.LUT R250, R0.reuse, 0x1e, RZ, 0xfc, !PT ;  /* 0x0000001e00fa7812 */ /* 0x040fe400078efcff */
[----:B------:R-:W-:Y:S02]  /*9de0*/  LOP3.LUT R251, R0, 0x3c, RZ, 0xfc, !PT ;  /* 0x0000003c00fb7812 */ /* 0x000fe400078efcff */
[----:B------:R-:W-:-:S02]  /*9df0*/  SEL R212, RZ, 0x4, P1 ;  /* 0x00000004ffd47807 */ /* 0x000fc40000800000 */
[----:B------:R-:W-:Y:S02]  /*9e00*/  ISETP.GE.AND P1, PT, R250, UR4, PT ;  /* 0x00000004fa007c0c */ /* 0x000fe4000bf26270 */
[----:B------:R-:W-:Y:S02]  /*9e10*/  ISETP.GE.AND P6, PT, R251, UR4, PT ;  /* 0x00000004fb007c0c */ /* 0x000fe4000bfc6270 */
[----:B------:R-:W-:Y:S01]  /*9e20*/  LOP3.LUT R250, R0, 0x3e, RZ, 0xfc, !PT ;  /* 0x0000003e00fa7812 */ /* 0x000fe200078efcff */
[----:B------:R-:W-:Y:S01]  /*9e30*/  IMAD.WIDE R210, R5, 0x4, R210 ;  /* 0x0000000405d27825 */ /* 0x000fe200078e02d2 */
[----:B------:R-:W-:Y:S02]  /*9e40*/  SEL R233, RZ, 0x4, P6 ;  /* 0x00000004ffe97807 */ /* 0x000fe40003000000 */
[----:B------:R-:W-:Y:S02]  /*9e50*/  SEL R220, R220, RZ, P0 ;  /* 0x000000ffdcdc7207 */ /* 0x000fe40000000000 */
[----:B------:R-:W-:Y:S01]  /*9e60*/  ISETP.GE.AND P6, PT, R250, UR4, PT ;  /* 0x00000004fa007c0c */ /* 0x000fe2000bfc6270 */
[----:B------:R1:W-:Y:S01]  /*9e70*/  LDGSTS.E [R26+0x36008], desc[UR16][R210.64], P2 ;  /* 0x36008000d21a7fae */ /* 0x0003e20009121850 */
[----:B------:R-:W-:-:S02]  /*9e80*/  SEL R67, R67, RZ, P0 ;  /* 0x000000ff43437207 */ /* 0x000fc40000000000 */
[----:B------:R-:W-:Y:S02]  /*9e90*/  ISETP.NE.U32.AND P2, PT, R220, RZ, PT ;  /* 0x000000ffdc00720c */ /* 0x000fe40003f45070 */
[----:B------:R-:W-:Y:S02]  /*9ea0*/  SEL R232, RZ, 0x4, P1 ;  /* 0x00000004ffe87807 */ /* 0x000fe40000800000 */
[----:B------:R-:W-:Y:S02]  /*9eb0*/  SEL R231, RZ, 0x4, P6 ;  /* 0x00000004ffe77807 */ /* 0x000fe40003000000 */
[----:B------:R-:W-:Y:S02]  /*9ec0*/  SEL R31, R31, RZ, P0 ;  /* 0x000000ff1f1f7207 */ /* 0x000fe40000000000 */
[----:B------:R-:W-:Y:S02]  /*9ed0*/  SEL R220, R219, RZ, P0 ;  /* 0x000000ffdbdc7207 */ /* 0x000fe40000000000 */
[----:B------:R-:W-:-:S02]  /*9ee0*/  SEL R230, R66, RZ, P0 ;  /* 0x000000ff42e67207 */ /* 0x000fc40000000000 */
[----:B------:R-:W-:Y:S02]  /*9ef0*/  SEL R219, R218, RZ, P0 ;  /* 0x000000ffdadb7207 */ /* 0x000fe40000000000 */
[----:B------:R-:W-:Y:S02]  /*9f00*/  ISETP.NE.U32.AND P1, PT, R67, RZ, PT ;  /* 0x000000ff4300720c */ /* 0x000fe40003f25070 */
[----:B------:R-:W-:Y:S02]  /*9f10*/  SEL R218, R216, RZ, P0 ;  /* 0x000000ffd8da7207 */ /* 0x000fe40000000000 */
[----:B-1----:R-:W-:Y:S02]  /*9f20*/  SEL R26, R215, RZ, P0 ;  /* 0x000000ffd71a7207 */ /* 0x002fe40000000000 */
[----:B------:R-:W-:Y:S02]  /*9f30*/  SEL R66, R214, RZ, P0 ;  /* 0x000000ffd6427207 */ /* 0x000fe40000000000 */
[----:B------:R-:W-:-:S02]  /*9f40*/  SEL R211, R213, RZ, P0 ;  /* 0x000000ffd5d37207 */ /* 0x000fc40000000000 */
[----:B------:R-:W-:Y:S02]  /*9f50*/  SEL R19, R19, RZ, P0 ;  /* 0x000000ff13137207 */ /* 0x000fe40000000000 */
[----:B------:R-:W-:Y:S02]  /*9f60*/  SEL R223, R223, RZ, P0 ;  /* 0x000000ffdfdf7207 */ /* 0x000fe40000000000 */
[----:B------:R-:W-:Y:S02]  /*9f70*/  SEL R228, R228, RZ, P0 ;  /* 0x000000ffe4e47207 */ /* 0x000fe40000000000 */
        /* <DEDUP_REMOVED lines=8> */
[----:B------:R-:W-:-:S02]  /*a000*/  ISETP.NE.U32.AND P0, PT, R31, RZ, PT ;  /* 0x000000ff1f00720c */ /* 0x000fc40003f05070 */
[----:B------:R-:W-:Y:S01]  /*a010*/  ISETP.NE.U32.AND P6, PT, R28, RZ, PT ;  /* 0x000000ff1c00720c */ /* 0x000fe20003fc5070 */
[----:B------:R-:W-:-:S04]  /*a020*/  IMAD.WIDE R208, R5, 0x4, R208 ;  /* 0x0000000405d07825 */ /* 0x000fc800078e02d0 */
[----:B------:R-:W-:-:S04]  /*a030*/  IMAD.WIDE R206, R5, 0x4, R206 ;  /* 0x0000000405ce7825 */ /* 0x000fc800078e02ce */
[C---:B------:R-:W-:Y:S02]  /*a040*/  IMAD.WIDE R204, R5.reuse, 0x4, R204 ;  /* 0x0000000405cc7825 */ /* 0x040fe400078e02cc */
[----:B------:R-:W-:Y:S02]  /*a050*/  LDGSTS.E [R30+0x34000], desc[UR16][R208.64], P0 ;  /* 0x34000000d01e7fae */ /* 0x000fe40008121850 */
[C---:B------:R-:W-:Y:S01]  /*a060*/  IMAD.WIDE R202, R5.reuse, 0x4, R202 ;  /* 0x0000000405ca7825 */ /* 0x040fe200078e02ca */
[----:B------:R-:W-:Y:S01]  /*a070*/  ISETP.NE.U32.AND P0, PT, R230, RZ, PT ;  /* 0x000000ffe600720c */ /* 0x000fe20003f05070 */
[----:B------:R-:W-:Y:S02]  /*a080*/  LDGSTS.E [R30+0x34008], desc[UR16][R206.64], P6 ;  /* 0x34008000ce1e7fae */ /* 0x000fe4000b121850 */
[----:B------:R-:W-:Y:S01]  /*a090*/  IMAD.WIDE R200, R5, 0x4, R200 ;  /* 0x0000000405c87825 */ /* 0x000fe200078e02c8 */
[----:B------:R-:W-:Y:S01]  /*a0a0*/  ISETP.NE.U32.AND P6, PT, R223, RZ, PT ;  /* 0x000000ffdf00720c */ /* 0x000fe20003fc5070 */
[----:B------:R-:W-:Y:S01]  /*a0b0*/  LDGSTS.E [R30+0x36000], desc[UR16][R204.64], P5 ;  /* 0x36000000cc1e7fae */ /* 0x000fe2000a921850 */
[----:B------:R-:W-:-:S03]  /*a0c0*/  ISETP.NE.U32.AND P5, PT, R220, RZ, PT ;  /* 0x000000ffdc00720c */ /* 0x000fc60003fa5070 */
[----:B------:R-:W-:Y:S01]  /*a0d0*/  LDGSTS.E [R30+0x36008], desc[UR16][R202.64], P4 ;  /* 0x36008000ca1e7fae */ /* 0x000fe2000a121850 */
[----:B------:R-:W-:-:S03]  /*a0e0*/  ISETP.NE.U32.AND P4, PT, R219, RZ, PT ;  /* 0x000000ffdb00720c */ /* 0x000fc60003f85070 */
[----:B------:R-:W-:Y:S01]  /*a0f0*/  LDGSTS.E [R29+0x34000], desc[UR16][R200.64], P3 ;  /* 0x34000000c81d7fae */ /* 0x000fe20009921850 */
[----:B------:R-:W-:Y:S01]  /*a100*/  ISETP.NE.U32.AND P3, PT, R228, RZ, PT ;  /* 0x000000ffe400720c */ /* 0x000fe20003f65070 */
[----:B------:R-:W-:-:S04]  /*a110*/  IMAD.WIDE R198, R5, 0x4, R198 ;  /* 0x0000000405c67825 */ /* 0x000fc800078e02c6 */
[C---:B------:R-:W-:Y:S01]  /*a120*/  IMAD.WIDE R196, R5.reuse, 0x4, R196 ;  /* 0x0000000405c47825 */ /* 0x040fe200078e02c4 */
[----:B------:R-:W-:Y:S03]  /*a130*/  LDGSTS.E [R29+0x34008], desc[UR16][R198.64], P2 ;  /* 0x34008000c61d7fae */ /* 0x000fe60009121850 */
[C---:B------:R-:W-:Y:S01]  /*a140*/  IMAD.WIDE R194, R5.reuse, 0x4, R194 ;  /* 0x0000000405c27825 */ /* 0x040fe200078e02c2 */
[----:B------:R-:W-:Y:S01]  /*a150*/  ISETP.NE.U32.AND P2, PT, R218, RZ, PT ;  /* 0x000000ffda00720c */ /* 0x000fe20003f45070 */
[----:B------:R-:W-:Y:S02]  /*a160*/  LDGSTS.E [R29+0x36000], desc[UR16][R196.64], P1 ;  /* 0x36000000c41d7fae */ /* 0x000fe40008921850 */
[----:B------:R-:W-:Y:S01]  /*a170*/  IMAD.WIDE R192, R5, 0x4, R192 ;  /* 0x0000000405c07825 */ /* 0x000fe200078e02c0 */
[----:B------:R-:W-:Y:S01]  /*a180*/  ISETP.NE.U32.AND P1, PT, R217, RZ, PT ;  /* 0x000000ffd900720c */ /* 0x000fe20003f25070 */
[----:B------:R-:W-:Y:S02]  /*a190*/  LDGSTS.E [R29+0x36008], desc[UR16][R194.64], P0 ;  /* 0x36008000c21d7fae */ /* 0x000fe40008121850 */
[C---:B------:R-:W-:Y:S01]  /*a1a0*/  IMAD.WIDE R190, R5.reuse, 0x4, R190 ;  /* 0x0000000405be7825 */ /* 0x040fe200078e02be */
[----:B------:R-:W-:Y:S01]  /*a1b0*/  ISETP.NE.U32.AND P0, PT, R216, RZ, PT ;  /* 0x000000ffd800720c */ /* 0x000fe20003f05070 */
        /* <DEDUP_REMOVED lines=21> */
[----:B------:R-:W-:Y:S01]  /*a310*/  IMAD.WIDE R172, R5, 0x4, R172 ;  /* 0x0000000405ac7825 */ /* 0x000fe200078e02ac */
[----:B------:R-:W-:Y:S04]  /*a320*/  LDGSTS.E [R24+0x34008], desc[UR16][R174.64], P4 ;  /* 0x34008000ae187fae */ /* 0x000fe8000a121850 */
[----:B------:R-:W-:Y:S01]  /*a330*/  LDGSTS.E [R24+0x36000], desc[UR16][R172.64], P3 ;  /* 0x36000000ac187fae */ /* 0x000fe20009921850 */
[----:B--2---:R-:W-:-:S03]  /*a340*/  ISETP.GE.AND P3, PT, R2, R156, PT ;  /* 0x0000009c0200720c */ /* 0x004fc60003f66270 */
[----:B------:R-:W5:Y:S01]  /*a350*/  LDL.LU R2, [R1+0x2d0] ;  /* 0x0002d00001027983 */ /* 0x000f620000300800 */
[----:B------:R-:W-:Y:S02]  /*a360*/  ISETP.NE.U32.AND P2, PT, R211, RZ, PT ;  /* 0x000000ffd300720c */ /* 0x000fe40003f45070 */
[----:B------:R-:W-:Y:S02]  /*a370*/  ISETP.NE.U32.AND P1, PT, R212, RZ, PT ;  /* 0x000000ffd400720c */ /* 0x000fe40003f25070 */
[----:B------:R-:W-:Y:S02]  /*a380*/  ISETP.NE.U32.AND P0, PT, R213, RZ, PT ;  /* 0x000000ffd500720c */ /* 0x000fe40003f05070 */
[----:B------:R-:W-:Y:S02]  /*a390*/  ISETP.NE.U32.AND P6, PT, R214, RZ, PT ;  /* 0x000000ffd600720c */ /* 0x000fe40003fc5070 */
[----:B------:R-:W-:Y:S02]  /*a3a0*/  ISETP.NE.U32.AND P5, PT, R215, RZ, PT ;  /* 0x000000ffd700720c */ /* 0x000fe40003fa5070 */
[----:B------:R-:W-:Y:S01]  /*a3b0*/  ISETP.NE.U32.AND P4, PT, R19, RZ, PT ;  /* 0x000000ff1300720c */ /* 0x000fe20003f85070 */
[----:B------:R-:W-:-:S04]  /*a3c0*/  IMAD.WIDE R170, R5, 0x4, R170 ;  /* 0x0000000405aa7825 */ /* 0x000fc800078e02aa */
[C---:B------:R-:W-:Y:S01]  /*a3d0*/  IMAD.WIDE R168, R5.reuse, 0x4, R168 ;  /* 0x0000000405a87825 */ /* 0x040fe200078e02a8 */
[----:B------:R1:W-:Y:S03]  /*a3e0*/  LDGSTS.E [R24+0x36008], desc[UR16][R170.64], P2 ;  /* 0x36008000aa187fae */ /* 0x0003e60009121850 */
[C---:B------:R-:W-:Y:S01]  /*a3f0*/  IMAD.WIDE R166, R5.reuse, 0x4, R166 ;  /* 0x0000000405a67825 */ /* 0x040fe200078e02a6 */
[----:B------:R-:W-:Y:S03]  /*a400*/  LDGSTS.E [R23+0x34000], desc[UR16][R168.64], P1 ;  /* 0x34000000a8177fae */ /* 0x000fe60008921850 */
[C---:B------:R-:W-:Y:S01]  /*a410*/  IMAD.WIDE R164, R5.reuse, 0x4, R164 ;  /* 0x0000000405a47825 */ /* 0x040fe200078e02a4 */
[----:B------:R-:W-:Y:S03]  /*a420*/  LDGSTS.E [R23+0x34008], desc[UR16][R166.64], P0 ;  /* 0x34008000a6177fae */ /* 0x000fe60008121850 */
[----:B------:R-:W-:Y:S01]  /*a430*/  IMAD.WIDE R224, R5, 0x4, R224 ;  /* 0x0000000405e07825 */ /* 0x000fe200078e02e0 */
[----:B------:R-:W-:Y:S03]  /*a440*/  LDGSTS.E [R23+0x36000], desc[UR16][R164.64], P6 ;  /* 0x36000000a4177fae */ /* 0x000fe6000b121850 */
[C---:B------:R-:W-:Y:S01]  /*a450*/  IMAD.WIDE R32, R6.reuse, 0x4, R32 ;  /* 0x0000000406207825 */ /* 0x040fe200078e0220 */
[----:B------:R-:W-:Y:S03]  /*a460*/  LDGSTS.E [R23+0x36008], desc[UR16][R224.64], P5 ;  /* 0x36008000e0177fae */ /* 0x000fe6000a921850 */
[C---:B------:R-:W-:Y:S01]  /*a470*/  IMAD.WIDE R96, R6.reuse, 0x4, R96 ;  /* 0x0000000406607825 */ /* 0x040fe200078e0260 */
[----:B------:R-:W0:Y:S03]  /*a480*/  LDGDEPBAR ;  /* 0x00000000000079af */ /* 0x000e260000000000 */
[C---:B------:R-:W-:Y:S01]  /*a490*/  IMAD.WIDE R98, R6.reuse, 0x4, R98 ;  /* 0x0000000406627825 */ /* 0x040fe200078e0262 */
[----:B------:R2:W-:Y:S03]  /*a4a0*/  LDGSTS.E [R22+0x18000], desc[UR16][R32.64], P4 ;  /* 0x1800000020167fae */ /* 0x0005e6000a121850 */
        /* <DEDUP_REMOVED lines=59> */
[----:B------:R3:W-:Y:S03]  /*a860*/  LDGSTS.E [R21+0x1b900], desc[UR16][R34.64], P4 ;  /* 0x1b90000022157fae */ /* 0x0007e6000a121850 */
        /* <DEDUP_REMOVED lines=43> */
[----:B------:R-:W-:Y:S01]  /*ab20*/  LDGSTS.E [R15+0x19300], desc[UR16][R120.64], P4 ;  /* 0x19300000780f7fae */ /* 0x000fe2000a121850 */
[----:B------:R-:W-:-:S02]  /*ab30*/  ISETP.GE.AND P0, PT, R13, 0x40, PT ;  /* 0x000000400d00780c */ /* 0x000fc40003f06270 */
        /* <DEDUP_REMOVED lines=18> */
[----:B------:R-:W-:Y:S04]  /*ac60*/  LDGSTS.E [R15+0x1bb00], desc[UR16][R100.64], P4 ;  /* 0x1bb00000640f7fae */ /* 0x000fe8000a121850 */
[----:B------:R4:W-:Y:S01]  /*ac70*/  LDGSTS.E [R15+0x1bf00], desc[UR16][R84.64], P4 ;  /* 0x1bf00000540f7fae */ /* 0x0009e2000a121850 */
[----:B-1----:R-:W-:-:S03]  /*ac80*/  CS2R R24, SRZ ;  /* 0x0000000000187805 */ /* 0x002fc6000001ff00 */
[----:B------:R-:W0:Y:S01]  /*ac90*/  LDGDEPBAR ;  /* 0x00000000000079af */ /* 0x000e220000000000 */
[----:B------:R-:W-:Y:S02]  /*aca0*/  CS2R R26, SRZ ;  /* 0x00000000001a7805 */ /* 0x000fe4000001ff00 */
[----:B------:R-:W-:Y:S02]  /*acb0*/  CS2R R28, SRZ ;  /* 0x00000000001c7805 */ /* 0x000fe4000001ff00 */
[----:B------:R-:W-:Y:S02]  /*acc0*/  CS2R R30, SRZ ;  /* 0x00000000001e7805 */ /* 0x000fe4000001ff00 */
[----:B--2---:R-:W-:Y:S02]  /*acd0*/  CS2R R32, SRZ ;  /* 0x0000000000207805 */ /* 0x004fe4000001ff00 */
[----:B---3--:R-:W-:Y:S02]  /*ace0*/  CS2R R34, SRZ ;  /* 0x0000000000227805 */ /* 0x008fe4000001ff00 */
[----:B------:R-:W-:-:S02]  /*acf0*/  CS2R R36, SRZ ;  /* 0x0000000000247805 */ /* 0x000fc4000001ff00 */
[----:B----4-:R-:W-:Y:S02]  /*ad00*/  CS2R R38, SRZ ;  /* 0x0000000000267805 */ /* 0x010fe4000001ff00 */
[----:B------:R-:W-:Y:S02]  /*ad10*/  CS2R R40, SRZ ;  /* 0x0000000000287805 */ /* 0x000fe4000001ff00 */
[----:B------:R-:W-:Y:S02]  /*ad20*/  CS2R R42, SRZ ;  /* 0x00000000002a7805 */ /* 0x000fe4000001ff00 */
[----:B------:R-:W-:Y:S02]  /*ad30*/  CS2R R44, SRZ ;  /* 0x00000000002c7805 */ /* 0x000fe4000001ff00 */
[----:B------:R-:W-:Y:S02]  /*ad40*/  CS2R R46, SRZ ;  /* 0x00000000002e7805 */ /* 0x000fe4000001ff00 */
[----:B------:R-:W-:-:S02]  /*ad50*/  CS2R R48, SRZ ;  /* 0x0000000000307805 */ /* 0x000fc4000001ff00 */
[----:B------:R-:W-:Y:S02]  /*ad60*/  CS2R R50, SRZ ;  /* 0x0000000000327805 */ /* 0x000fe4000001ff00 */
        /* <DEDUP_REMOVED lines=17> */
[----:B------:R-:W-:Y:S01]  /*ae80*/  CS2R R86, SRZ ;  /* 0x0000000000567805 */ /* 0x000fe2000001ff00 */
[----:B------:R-:W-:Y:S06]  /*ae90*/  @!P0 BRA `(.L_x_0) ;  /* 0x0000004800908947 */ /* 0x000fec0003800000 */
[----:B------:R-:W2:Y:S04]  /*aea0*/  LDL.LU R239, [R1+0x14c] ;  /* 0x00014c0001ef7983 */ /* 0x000ea80000300800 */
[----:B------:R-:W3:Y:S04]  /*aeb0*/  LDL.LU R235, [R1+0x150] ;  /* 0x0001500001eb7983 */ /* 0x000ee80000300800 */
[----:B------:R-:W4:Y:S04]  /*aec0*/  LDL.LU R240, [R1+0x154] ;  /* 0x0001540001f07983 */ /* 0x000f280000300800 */
[----:B------:R-:W4:Y:S04]  /*aed0*/  LDL.LU R252, [R1+0x158] ;  /* 0x0001580001fc7983 */ /* 0x000f280000300800 */
[----:B------:R-:W4:Y:S04]  /*aee0*/  LDL.LU R250, [R1+0x15c] ;  /* 0x00015c0001fa7983 */ /* 0x000f280000300800 */
[----:B------:R-:W4:Y:S04]  /*aef0*/  LDL.LU R248, [R1+0x160] ;  /* 0x0001600001f87983 */ /* 0x000f280000300800 */
[----:B------:R-:W4:Y:S04]  /*af00*/  LDL.LU R246, [R1+0x164] ;  /* 0x0001640001f67983 */ /* 0x000f280000300800 */
[----:B------:R-:W4:Y:S01]  /*af10*/  LDL.LU R244, [R1+0x168] ;  /* 0x0001680001f47983 */ /* 0x000f220000300800 */
[----:B-----5:R-:W-:-:S03]  /*af20*/  SHF.R.S32.HI R88, RZ, 0x1f, R14 ;  /* 0x0000001fff587819 */ /* 0x020fc6000001140e */
[----:B------:R-:W4:Y:S04]  /*af30*/  LDL.LU R242, [R1+0x16c] ;  /* 0x00016c0001f27983 */ /* 0x000f280000300800 */
[----:B------:R-:W4:Y:S04]  /*af40*/  LDL.LU R238, [R1+0x170] ;  /* 0x0001700001ee7983 */ /* 0x000f280000300800 */
[----:B------:R-:W4:Y:S04]  /*af50*/  LDL.LU R251, [R1+0x174] ;  /* 0x0001740001fb7983 */ /* 0x000f280000300800 */
[----:B------:R-:W4:Y:S04]  /*af60*/  LDL.LU R249, [R1+0x178] ;  /* 0x0001780001f97983 */ /* 0x000f280000300800 */
[----:B------:R-:W4:Y:S04]  /*af70*/  LDL.LU R247, [R1+0x17c] ;  /* 0x00017c0001f77983 */ /* 0x000f280000300800 */
[----:B------:R-:W4:Y:S04]  /*af80*/  LDL.LU R245, [R1+0x184] ;  /* 0x0001840001f57983 */ /* 0x000f280000300800 */
[----:B------:R-:W4:Y:S04]  /*af90*/  LDL.LU R243, [R1+0x188] ;  /* 0x0001880001f37983 */ /* 0x000f280000300800 */
[----:B------:R-:W4:Y:S01]  /*afa0*/  LDL.LU R241, [R1+0x18c] ;  /* 0x00018c0001f17983 */ /* 0x000f220000300800 */
[----:B--2---:R-:W-:-:S02]  /*afb0*/  IADD3 R140, P1, R14, R239, RZ ;  /* 0x000000ef0e8c7210 */ /* 0x004fc40007f3e0ff */
[C---:B---3--:R-:W-:Y:S02]  /*afc0*/  IADD3 R136, P2, R14.reuse, R235, RZ ;  /* 0x000000eb0e887210 */ /* 0x048fe40007f5e0ff */
[-C--:B------:R-:W-:Y:S02]  /*afd0*/  LEA.HI.X.SX32 R142, R239, R88.reuse, 0x1, P1 ;  /* 0x00000058ef8e7211 */ /* 0x080fe400008f0eff */
[----:B------:R-:W2:Y:S01]  /*afe0*/  LDL.LU R239, [R1+0x190] ;  /* 0x0001900001ef7983 */ /* 0x000ea20000300800 */
[----:B------:R-:W-:Y:S02]  /*aff0*/  LEA.HI.X.SX32 R138, R235, R88, 0x1, P2 ;  /* 0x00000058eb8a7211 */ /* 0x000fe400010f0eff */
[C---:B----4-:R-:W-:Y:S01]  /*b000*/  IADD3 R86, P4, R14.reuse, R240, RZ ;  /* 0x000000f00e567210 */ /* 0x050fe20007f9e0ff */
[----:B------:R-:W3:Y:S01]  /*b010*/  LDL.LU R237, [R1+0x194] ;  /* 0x0001940001ed7983 */ /* 0x000ee20000300800 */
[----:B------:R-:W-:-:S03]  /*b020*/  IADD3 R84, P5, R14, R252, RZ ;  /* 0x000000fc0e547210 */ /* 0x000fc60007fbe0ff */
[----:B------:R-:W4:Y:S01]  /*b030*/  LDL.LU R235, [R1+0x198] ;  /* 0x0001980001eb7983 */ /* 0x000f220000300800 */
[----:B------:R-:W-:-:S03]  /*b040*/  IADD3 R82, P6, R14, R250, RZ ;  /* 0x000000fa0e527210 */ /* 0x000fc60007fde0ff */
[----:B------:R-:W2:Y:S01]  /*b050*/  LDL.LU R233, [R1+0x19c] ;  /* 0x00019c0001e97983 */ /* 0x000ea20000300800 */
[----:B------:R-:W-:-:S03]  /*b060*/  IADD3 R80, P0, R14, R248, RZ ;  /* 0x000000f80e507210 */ /* 0x000fc60007f1e0ff */
[----:B------:R-:W3:Y:S04]  /*b070*/  LDL.LU R231, [R1+0x1a0] ;  /* 0x0001a00001e77983 */ /* 0x000ee80000300800 */
[----:B------:R-:W2:Y:S04]  /*b080*/  LDL.LU R229, [R1+0x1a4] ;  /* 0x0001a40001e57983 */ /* 0x000ea80000300800 */
[----:B------:R-:W2:Y:S04]  /*b090*/  LDL.LU R205, [R1+0x1a8] ;  /* 0x0001a80001cd7983 */ /* 0x000ea80000300800 */
[----:B------:R-:W2:Y:S04]  /*b0a0*/  LDL.LU R223, [R1+0x1ac] ;  /* 0x0001ac0001df7983 */ /* 0x000ea80000300800 */
[----:B------:R-:W2:Y:S04]  /*b0b0*/  LDL.LU R209, [R1+0x1b0] ;  /* 0x0001b00001d17983 */ /* 0x000ea80000300800 */
[----:B------:R-:W2:Y:S04]  /*b0c0*/  LDL.LU R207, [R1+0x1b4] ;  /* 0x0001b40001cf7983 */ /* 0x000ea80000300800 */
[----:B------:R-:W4:Y:S01]  /*b0d0*/  LDL.LU R222, [R1+0x1b8] ;  /* 0x0001b80001de7983 */ /* 0x000f220000300800 */
[----:B------:R-:W-:-:S02]  /*b0e0*/  LEA.HI.X.SX32 R87, R240, R88, 0x1, P4 ;  /* 0x00000058f0577211 */ /* 0x000fc400020f0eff */
[----:B------:R-:W-:Y:S01]  /*b0f0*/  IADD3 R74, P4, R14, R242, RZ ;  /* 0x000000f20e4a7210 */ /* 0x000fe20007f9e0ff */
[----:B------:R-:W2:Y:S03]  /*b100*/  LDL.LU R203, [R1+0x1bc] ;  /* 0x0001bc0001cb7983 */ /* 0x000ea60000300800 */
[----:B------:R-:W-:Y:S01]  /*b110*/  LEA.HI.X.SX32 R75, R242, R88, 0x1, P4 ;  /* 0x00000058f24b7211 */ /* 0x000fe200020f0eff */
[----:B------:R-:W2:Y:S01]  /*b120*/  LDL.LU R201, [R1+0x1c0] ;  /* 0x0001c00001c97983 */ /* 0x000ea20000300800 */
[----:B------:R-:W-:-:S03]  /*b130*/  IADD3 R242, P4, R14, R243, RZ ;  /* 0x000000f30ef27210 */ /* 0x000fc60007f9e0ff */
[----:B------:R-:W2:Y:S01]  /*b140*/  LDL.LU R199, [R1+0x1c4] ;  /* 0x0001c40001c77983 */ /* 0x000ea20000300800 */
[----:B------:R-:W-:-:S03]  /*b150*/  LEA.HI.X.SX32 R243, R243, R88, 0x1, P4 ;  /* 0x00000058f3f37211 */ /* 0x000fc600020f0eff */
[----:B------:R-:W2:Y:S04]  /*b160*/  LDL.LU R197, [R1+0x1c8] ;  /* 0x0001c80001c57983 */ /* 0x000ea80000300800 */
        /* <DEDUP_REMOVED lines=10> */
[----:B------:R-:W2:Y:S01]  /*b210*/  LDL.LU R188, [R1+0x1f4] ;  /* 0x0001f40001bc7983 */ /* 0x000ea20000300800 */
[----:B---3--:R-:W-:-:S04]  /*b220*/  IADD3 R230, P4, R14, R231, RZ ;  /* 0x000000e70ee67210 */ /* 0x008fc80007f9e0ff */
[----:B------:R-:W-:Y:S02]  /*b230*/  LEA.HI.X.SX32 R231, R231, R88, 0x1, P4 ;  /* 0x00000058e7e77211 */ /* 0x000fe400020f0eff */
[----:B----4-:R-:W-:-:S04]  /*b240*/  IADD3 R217, P4, R14, R222, RZ ;  /* 0x000000de0ed97210 */ /* 0x010fc80007f9e0ff */
[----:B------:R-:W-:Y:S02]  /*b250*/  LEA.HI.X.SX32 R218, R222, R88, 0x1, P4 ;  /* 0x00000058deda7211 */ /* 0x000fe400020f0eff */
[----:B------:R-:W3:Y:S01]  /*b260*/  LDL.LU R222, [R1+0x1f8] ;  /* 0x0001f80001de7983 */ /* 0x000ee20000300800 */
[----:B------:R-:W-:Y:S02]  /*b270*/  IADD3 R78, P1, R14, R246, RZ ;  /* 0x000000f60e4e7210 */ /* 0x000fe40007f3e0ff */
[-C--:B------:R-:W-:Y:S01]  /*b280*/  LEA.HI.X.SX32 R81, R248, R88.reuse, 0x1, P0 ;  /* 0x00000058f8517211 */ /* 0x080fe200000f0eff */
[----:B------:R-:W4:Y:S01]  /*b290*/  LDL.LU R184, [R1+0x1fc] ;  /* 0x0001fc0001b87983 */ /* 0x000f220000300800 */
[----:B------:R-:W-:Y:S02]  /*b2a0*/  IADD3 R248, P0, R14, R249, RZ ;  /* 0x000000f90ef87210 */ /* 0x000fe40007f1e0ff */
[----:B------:R-:W-:Y:S01]  /*b2b0*/  LEA.HI.X.SX32 R79, R246, R88, 0x1, P1 ;  /* 0x00000058f64f7211 */ /* 0x000fe200008f0eff */
[----:B------:R-:W4:Y:S01]  /*b2c0*/  LDL.LU R182, [R1+0x200] ;  /* 0x0002000001b67983 */ /* 0x000f220000300800 */
[----:B------:R-:W-:-:S02]  /*b2d0*/  IADD3 R246, P1, R14, R247, RZ ;  /* 0x000000f70ef67210 */ /* 0x000fc40007f3e0ff */
[-C--:B------:R-:W-:Y:S01]  /*b2e0*/  LEA.HI.X.SX32 R249, R249, R88.reuse, 0x1, P0 ;  /* 0x00000058f9f97211 */ /* 0x080fe200000f0eff */
[----:B------:R-:W4:Y:S01]  /*b2f0*/  LDL.LU R180, [R1+0x204] ;  /* 0x0002040001b47983 */ /* 0x000f220000300800 */
[C---:B------:R-:W-:Y:S02]  /*b300*/  IADD3 R236, P0, R14.reuse, R237, RZ ;  /* 0x000000ed0eec7210 */ /* 0x040fe40007f1e0ff */
[-C--:B------:R-:W-:Y:S01]  /*b310*/  LEA.HI.X.SX32 R247, R247, R88.reuse, 0x1, P1 ;  /* 0x00000058f7f77211 */ /* 0x080fe200008f0eff */
[----:B------:R-:W4:Y:S01]  /*b320*/  LDL.LU R178, [R1+0x238] ;  /* 0x0002380001b27983 */ /* 0x000f220000300800 */
[C---:B------:R-:W-:Y:S02]  /*b330*/  IADD3 R234, P1, R14.reuse, R235, RZ ;  /* 0x000000eb0eea7210 */ /* 0x040fe40007f3e0ff */
[----:B------:R-:W-:Y:S01]  /*b340*/  LEA.HI.X.SX32 R237, R237, R88, 0x1, P0 ;  /* 0x00000058eded7211 */ /* 0x000fe200000f0eff */
[----:B------:R-:W4:Y:S01]  /*b350*/  LDL.LU R176, [R1+0x23c] ;  /* 0x00023c0001b07983 */ /* 0x000f220000300800 */
[----:B--2---:R-:W-:-:S02]  /*b360*/  IADD3 R224, P0, R14, R223, RZ ;  /* 0x000000df0ee07210 */ /* 0x004fc40007f1e0ff */
[-C--:B------:R-:W-:Y:S01]  /*b370*/  LEA.HI.X.SX32 R235, R235, R88.reuse, 0x1, P1 ;  /* 0x00000058ebeb7211 */ /* 0x080fe200008f0eff */
[----:B------:R-:W2:Y:S01]  /*b380*/  LDL.LU R174, [R1+0x240] ;  /* 0x0002400001ae7983 */ /* 0x000ea20000300800 */
[C---:B------:R-:W-:Y:S02]  /*b390*/  IADD3 R221, P1, R14.reuse, R209, RZ ;  /* 0x000000d10edd7210 */ /* 0x040fe40007f3e0ff */
[-C--:B------:R-:W-:Y:S01]  /*b3a0*/  LEA.HI.X.SX32 R225, R223, R88.reuse, 0x1, P0 ;  /* 0x00000058dfe17211 */ /* 0x080fe200000f0eff */
[----:B------:R-:W2:Y:S01]  /*b3b0*/  LDL.LU R172, [R1+0x244] ;  /* 0x0002440001ac7983 */ /* 0x000ea20000300800 */
[-C--:B------:R-:W-:Y:S02]  /*b3c0*/  LEA.HI.X.SX32 R223, R209, R88.reuse, 0x1, P1 ;  /* 0x00000058d1df7211 */ /* 0x080fe400008f0eff */
[C---:B------:R-:W-:Y:S01]  /*b3d0*/  IADD3 R209, P1, R14.reuse, R197, RZ ;  /* 0x000000c50ed17210 */ /* 0x040fe20007f3e0ff */
[----:B------:R-:W2:Y:S03]  /*b3e0*/  LDL.LU R170, [R1+0x248] ;  /* 0x0002480001aa7983 */ /* 0x000ea60000300800 */
[----:B------:R-:W-:Y:S01]  /*b3f0*/  LEA.HI.X.SX32 R210, R197, R88, 0x1, P1 ;  /* 0x00000058c5d27211 */ /* 0x000fe200008f0eff */
[----:B------:R-:W2:Y:S01]  /*b400*/  LDL.LU R168, [R1+0x24c] ;  /* 0x00024c0001a87983 */ /* 0x000ea20000300800 */
[----:B------:R-:W-:-:S03]  /*b410*/  IADD3 R197, P1, R14, R198, RZ ;  /* 0x000000c60ec57210 */ /* 0x000fc60007f3e0ff */
[----:B------:R-:W2:Y:S04]  /*b420*/  LDL.LU R166, [R1+0x250] ;  /* 0x0002500001a67983 */ /* 0x000ea80000300800 */
        /* <DEDUP_REMOVED lines=13> */
[----:B------:R-:W3:Y:S01]  /*b500*/  LDL.LU R222, [R1+0x2c8] ;  /* 0x0002c80001de7983 */ /* 0x000ee20000300800 */
[----:B------:R-:W-:Y:S02]  /*b510*/  IADD3 R76, P2, R14, R244, RZ ;  /* 0x000000f40e4c7210 */ /* 0x000fe40007f5e0ff */
[----:B------:R-:W-:Y:S01]  /*b520*/  LEA.HI.X.SX32 R85, R252, R88, 0x1, P5 ;  /* 0x00000058fc557211 */ /* 0x000fe200028f0eff */
[----:B------:R-:W3:Y:S01]  /*b530*/  LDL.LU R147, [R1+0x180] ;  /* 0x0001800001937983 */ /* 0x000ee20000300800 */
[----:B------:R-:W-:Y:S02]  /*b540*/  IADD3 R252, P5, R14, R238, RZ ;  /* 0x000000ee0efc7210 */ /* 0x000fe40007fbe0ff */
[-C--:B------:R-:W-:Y:S01]  /*b550*/  LEA.HI.X.SX32 R83, R250, R88.reuse, 0x1, P6 ;  /* 0x00000058fa537211 */ /* 0x080fe200030f0eff */
[----:B------:R-:W3:Y:S01]  /*b560*/  LDL.LU R145, [R1+0x48] ;  /* 0x0000480001917983 */ /* 0x000ee20000300800 */
[----:B------:R-:W-:-:S02]  /*b570*/  LEA.HI.X.SX32 R77, R244, R88, 0x1, P2 ;  /* 0x00000058f44d7211 */ /* 0x000fc400010f0eff */
[C---:B------:R-:W-:Y:S01]  /*b580*/  IADD3 R250, P6, R14.reuse, R251, RZ ;  /* 0x000000fb0efa7210 */ /* 0x040fe20007fde0ff */
[----:B------:R-:W3:Y:S01]  /*b590*/  LDL.LU R151, [R1+0x60] ;  /* 0x0000600001977983 */ /* 0x000ee20000300800 */
[----:B------:R-:W-:Y:S02]  /*b5a0*/  IADD3 R244, P2, R14, R245, RZ ;  /* 0x000000f50ef47210 */ /* 0x000fe40007f5e0ff */
[-C--:B------:R-:W-:Y:S01]  /*b5b0*/  LEA.HI.X.SX32 R73, R238, R88.reuse, 0x1, P5 ;  /* 0x00000058ee497211 */ /* 0x080fe200028f0eff */
[----:B------:R-:W3:Y:S01]  /*b5c0*/  LDL.LU R153, [R1+0x64] ;  /* 0x0000640001997983 */ /* 0x000ee20000300800 */
[----:B------:R-:W-:Y:S02]  /*b5d0*/  IADD3 R240, P5, R14, R241, RZ ;  /* 0x000000f10ef07210 */ /* 0x000fe40007fbe0ff */
[-C--:B------:R-:W-:Y:S01]  /*b5e0*/  LEA.HI.X.SX32 R251, R251, R88.reuse, 0x1, P6 ;  /* 0x00000058fbfb7211 */ /* 0x080fe200030f0eff */
[----:B------:R-:W3:Y:S01]  /*b5f0*/  LDL.LU R112, [R1+0x2cc] ;  /* 0x0002cc0001707983 */ /* 0x000ee20000300800 */
[----:B------:R-:W-:-:S02]  /*b600*/  LEA.HI.X.SX32 R245, R245, R88, 0x1, P2 ;  /* 0x00000058f5f57211 */ /* 0x000fc400010f0eff */
[C---:B------:R-:W-:Y:S02]  /*b610*/  IADD3 R238, P6, R14.reuse, R239, RZ ;  /* 0x000000ef0eee7210 */ /* 0x040fe40007fde0ff */
[C---:B------:R-:W-:Y:S02]  /*b620*/  IADD3 R232, P2, R14.reuse, R233, RZ ;  /* 0x000000e90ee87210 */ /* 0x040fe40007f5e0ff */
[-C--:B------:R-:W-:Y:S02]  /*b630*/  LEA.HI.X.SX32 R241, R241, R88.reuse, 0x1, P5 ;  /* 0x00000058f1f17211 */ /* 0x080fe400028f0eff */
[----:B------:R-:W-:Y:S02]  /*b640*/  IADD3 R228, P5, R14, R229, RZ ;  /* 0x000000e50ee47210 */ /* 0x000fe40007fbe0ff */
[-C--:B------:R-:W-:Y:S02]  /*b650*/  LEA.HI.X.SX32 R239, R239, R88.reuse, 0x1, P6 ;  /* 0x00000058efef7211 */ /* 0x080fe400030f0eff */
        /* <DEDUP_REMOVED lines=9> */
[C---:B------:R-:W-:Y:S02]  /*b6f0*/  IADD3 R207, P2, R14.reuse, R208, RZ ;  /* 0x000000d00ecf7210 */ /* 0x040fe40007f5e0ff */
[C---:B------:R-:W-:Y:S02]  /*b700*/  IADD3 R205, P4, R14.reuse, R206, RZ ;  /* 0x000000ce0ecd7210 */ /* 0x040fe40007f9e0ff */
[----:B------:R-:W-:Y:S02]  /*b710*/  LEA.HI.X.SX32 R216, R203, R88, 0x1, P5 ;  /* 0x00000058cbd87211 */ /* 0x000fe400028f0eff */
[----:B------:R-:W-:-:S02]  /*b720*/  IADD3 R203, P5, R14, R204, RZ ;  /* 0x000000cc0ecb7210 */ /* 0x000fc40007fbe0ff */
[-C--:B------:R-:W-:Y:S02]  /*b730*/  LEA.HI.X.SX32 R214, R201, R88.reuse, 0x1, P6 ;  /* 0x00000058c9d67211 */ /* 0x080fe400030f0eff */
[-C--:B------:R-:W-:Y:S02]  /*b740*/  LEA.HI.X.SX32 R212, R199, R88.reuse, 0x1, P0 ;  /* 0x00000058c7d47211 */ /* 0x080fe400000f0eff */
[-C--:B------:R-:W-:Y:S02]  /*b750*/  LEA.HI.X.SX32 R208, R208, R88.reuse, 0x1, P2 ;  /* 0x00000058d0d07211 */ /* 0x080fe400010f0eff */
[----:B------:R-:W-:Y:S02]  /*b760*/  LEA.HI.X.SX32 R206, R206, R88, 0x1, P4 ;  /* 0x00000058cece7211 */ /* 0x000fe400020f0eff */
[C---:B------:R-:W-:Y:S02]  /*b770*/  IADD3 R201, P6, R14.reuse, R202, RZ ;  /* 0x000000ca0ec97210 */ /* 0x040fe40007fde0ff */
[----:B------:R-:W-:-:S02]  /*b780*/  IADD3 R199, P0, R14, R200, RZ ;  /* 0x000000c80ec77210 */ /* 0x000fc40007f1e0ff */
[C---:B------:R-:W-:Y:S02]  /*b790*/  IADD3 R195, P2, R14.reuse, R196, RZ ;  /* 0x000000c40ec37210 */ /* 0x040fe40007f5e0ff */
[----:B------:R-:W-:Y:S02]  /*b7a0*/  IADD3 R193, P4, R14, R194, RZ ;  /* 0x000000c20ec17210 */ /* 0x000fe40007f9e0ff */
[----:B------:R-:W-:Y:S02]  /*b7b0*/  LEA.HI.X.SX32 R204, R204, R88, 0x1, P5 ;  /* 0x00000058cccc7211 */ /* 0x000fe400028f0eff */
[----:B------:R-:W-:Y:S02]  /*b7c0*/  IADD3 R191, P5, R14, R192, RZ ;  /* 0x000000c00ebf7210 */ /* 0x000fe40007fbe0ff */
[-C--:B------:R-:W-:Y:S02]  /*b7d0*/  LEA.HI.X.SX32 R202, R202, R88.reuse, 0x1, P6 ;  /* 0x00000058caca7211 */ /* 0x080fe400030f0eff */
[----:B------:R-:W-:-:S02]  /*b7e0*/  LEA.HI.X.SX32 R200, R200, R88, 0x1, P0 ;  /* 0x00000058c8c87211 */ /* 0x000fc400000f0eff */
[-C--:B------:R-:W-:Y:S02]  /*b7f0*/  LEA.HI.X.SX32 R196, R196, R88.reuse, 0x1, P2 ;  /* 0x00000058c4c47211 */ /* 0x080fe400010f0eff */
[----:B------:R-:W-:Y:S02]  /*b800*/  LEA.HI.X.SX32 R194, R194, R88, 0x1, P4 ;  /* 0x00000058c2c27211 */ /* 0x000fe400020f0eff */
[C---:B------:R-:W-:Y:S02]  /*b810*/  IADD3 R189, P6, R14.reuse, R190, RZ ;  /* 0x000000be0ebd7210 */ /* 0x040fe40007fde0ff */
[C---:B------:R-:W-:Y:S02]  /*b820*/  IADD3 R187, P0, R14.reuse, R188, RZ ;  /* 0x000000bc0ebb7210 */ /* 0x040fe40007f1e0ff */
[C---:B----4-:R-:W-:Y:S02]  /*b830*/  IADD3 R183, P2, R14.reuse, R184, RZ ;  /* 0x000000b80eb77210 */ /* 0x050fe40007f5e0ff */
[----:B------:R-:W-:-:S02]  /*b840*/  IADD3 R181, P4, R14, R182, RZ ;  /* 0x000000b60eb57210 */ /* 0x000fc40007f9e0ff */
[----:B------:R-:W-:Y:S02]  /*b850*/  LEA.HI.X.SX32 R192, R192, R88, 0x1, P5 ;  /* 0x00000058c0c07211 */ /* 0x000fe400028f0eff */
[----:B------:R-:W-:Y:S02]  /*b860*/  IADD3 R179, P5, R14, R180, RZ ;  /* 0x000000b40eb37210 */ /* 0x000fe40007fbe0ff */
[-C--:B------:R-:W-:Y:S02]  /*b870*/  LEA.HI.X.SX32 R190, R190, R88.reuse, 0x1, P6 ;  /* 0x00000058bebe7211 */ /* 0x080fe400030f0eff */
[-C--:B------:R-:W-:Y:S02]  /*b880*/  LEA.HI.X.SX32 R188, R188, R88.reuse, 0x1, P0 ;  /* 0x00000058bcbc7211 */ /* 0x080fe400000f0eff */
[-C--:B------:R-:W-:Y:S02]  /*b890*/  LEA.HI.X.SX32 R184, R184, R88.reuse, 0x1, P2 ;  /* 0x00000058b8b87211 */ /* 0x080fe400010f0eff */
[----:B------:R-:W-:-:S02]  /*b8a0*/  LEA.HI.X.SX32 R182, R182, R88, 0x1, P4 ;  /* 0x00000058b6b67211 */ /* 0x000fc400020f0eff */
[C---:B------:R-:W-:Y:S02]  /*b8b0*/  IADD3 R177, P6, R14.reuse, R178, RZ ;  /* 0x000000b20eb17210 */ /* 0x040fe40007fde0ff */
[C---:B------:R-:W-:Y:S02]  /*b8c0*/  IADD3 R175, P0, R14.reuse, R176, RZ ;  /* 0x000000b00eaf7210 */ /* 0x040fe40007f1e0ff */
[C---:B--2---:R-:W-:Y:S02]  /*b8d0*/  IADD3 R173, P1, R14.reuse, R174, RZ ;  /* 0x000000ae0ead7210 */ /* 0x044fe40007f3e0ff */
[C---:B------:R-:W-:Y:S02]  /*b8e0*/  IADD3 R171, P2, R14.reuse, R172, RZ ;  /* 0x000000ac0eab7210 */ /* 0x040fe40007f5e0ff */
[----:B------:R-:W-:Y:S02]  /*b8f0*/  IADD3 R169, P4, R14, R170, RZ ;  /* 0x000000aa0ea97210 */ /* 0x000fe40007f9e0ff */
[----:B------:R-:W-:-:S02]  /*b900*/  LEA.HI.X.SX32 R180, R180, R88, 0x1, P5 ;  /* 0x00000058b4b47211 */ /* 0x000fc400028f0eff */
[----:B------:R-:W-:Y:S02]  /*b910*/  IADD3 R167, P5, R14, R168, RZ ;  /* 0x000000a80ea77210 */ /* 0x000fe40007fbe0ff */
[-C--:B------:R-:W-:Y:S02]  /*b920*/  LEA.HI.X.SX32 R178, R178, R88.reuse, 0x1, P6 ;  /* 0x00000058b2b27211 */ /* 0x080fe400030f0eff */
[-C--:B------:R-:W-:Y:S02]  /*b930*/  LEA.HI.X.SX32 R176, R176, R88.reuse, 0x1, P0 ;  /* 0x00000058b0b07211 */ /* 0x080fe400000f0eff */
[-C--:B------:R-:W-:Y:S02]  /*b940*/  LEA.HI.X.SX32 R174, R174, R88.reuse, 0x1, P1 ;  /* 0x00000058aeae7211 */ /* 0x080fe400008f0eff */
[-C--:B------:R-:W-:Y:S02]  /*b950*/  LEA.HI.X.SX32 R172, R172, R88.reuse, 0x1, P2 ;  /* 0x00000058acac7211 */ /* 0x080fe400010f0eff */
[----:B------:R-:W-:-:S02]  /*b960*/  LEA.HI.X.SX32 R170, R170, R88, 0x1, P4 ;  /* 0x00000058aaaa7211 */ /* 0x000fc400020f0eff */
[C---:B------:R-:W-:Y:S02]  /*b970*/  IADD3 R165, P6, R14.reuse, R166, RZ ;  /* 0x000000a60ea57210 */ /* 0x040fe40007fde0ff */
[C---:B------:R-:W-:Y:S02]  /*b980*/  IADD3 R163, P0, R14.reuse, R164, RZ ;  /* 0x000000a40ea37210 */ /* 0x040fe40007f1e0ff */
[C---:B------:R-:W-:Y:S02]  /*b990*/  IADD3 R161, P1, R14.reuse, R90, RZ ;  /* 0x0000005a0ea17210 */ /* 0x040fe40007f3e0ff */
        /* <DEDUP_REMOVED lines=15> */
[-C--:B------:R-:W-:Y:S02]  /*ba90*/  LEA.HI.X.SX32 R66, R98, R88.reuse, 0x1, P0 ;  /* 0x0000005862427211 */ /* 0x080fe400000f0eff */
[-C--:B------:R-:W-:Y:S02]  /*baa0*/  LEA.HI.X.SX32 R65, R99, R88.reuse, 0x1, P1 ;  /* 0x0000005863417211 */ /* 0x080fe400008f0eff */
[-C--:B------:R-:W-:Y:S01]  /*bab0*/  LEA.HI.X.SX32 R20, R96, R88.reuse, 0x1, P2 ;  /* 0x0000005860147211 */ /* 0x080fe200010f0eff */
[----:B------:R-:W1:Y:S01]  /*bac0*/  S2R R99, SR_TID.X ;  /* 0x0000000000637919 */ /* 0x000e620000002100 */
[----:B------:R-:W-:Y:S02]  /*bad0*/  LEA.HI.X.SX32 R22, R97, R88, 0x1, P4 ;  /* 0x0000005861167211 */ /* 0x000fe400020f0eff */
[----:B------:R-:W2:Y:S01]  /*bae0*/  S2R R97, SR_TID.X ;  /* 0x0000000000617919 */ /* 0x000ea20000002100 */
[----:B------:R-:W4:Y:S01]  /*baf0*/  S2R R96, SR_TID.X ;  /* 0x0000000000607919 */ /* 0x000f220000002100 */
[----:B-1----:R-:W-:-:S02]  /*bb00*/  SHF.R.U32.HI R99, RZ, 0x6, R99 ;  /* 0x00000006ff637819 */ /* 0x002fc40000011663 */
[----:B--2---:R-:W-:Y:S02]  /*bb10*/  SHF.R.U32.HI R97, RZ, 0x6, R97 ;  /* 0x00000006ff617819 */ /* 0x004fe40000011661 */
[----:B----4-:R-:W-:Y:S02]  /*bb20*/  SHF.R.U32.HI R96, RZ, 0x6, R96 ;  /* 0x00000006ff607819 */ /* 0x010fe40000011660 */
[----:B------:R-:W-:Y:S02]  /*bb30*/  SGXT.U32 R97, R97, 0x1 ;  /* 0x000000016161781a */ /* 0x000fe40000000000 */
[----:B------:R-:W-:Y:S02]  /*bb40*/  SGXT.U32 R96, R96, 0x1 ;  /* 0x000000016060781a */ /* 0x000fe40000000000 */
[----:B------:R-:W-:Y:S02]  /*bb50*/  SGXT.U32 R99, R99, 0x1 ;  /* 0x000000016363781a */ /* 0x000fe40000000000 */
[----:B------:R-:W-:-:S02]  /*bb60*/  LOP3.LUT R96, R96, 0x3c, RZ, 0xfc, !PT ;  /* 0x0000003c60607812 */ /* 0x000fc400078efcff */
[----:B------:R-:W-:Y:S02]  /*bb70*/  LOP3.LUT R99, R99, 0x3e, RZ, 0xfc, !PT ;  /* 0x0000003e63637812 */ /* 0x000fe400078efcff */
[----:B------:R-:W-:Y:S01]  /*bb80*/  LOP3.LUT R97, R97, 0x3a, RZ, 0xfc, !PT ;  /* 0x0000003a61617812 */ /* 0x000fe200078efcff */
[-C--:B------:R-:W-:Y:S02]  /*bb90*/  IMAD R116, R96, R18.reuse, RZ ;  /* 0x0000001260747224 */ /* 0x080fe400078e02ff */
[-C--:B------:R-:W-:Y:S01]  /*bba0*/  IMAD R114, R99, R18.reuse, RZ ;  /* 0x0000001263727224 */ /* 0x080fe200078e02ff */
[----:B------:R-:W1:Y:S01]  /*bbb0*/  S2R R96, SR_TID.X ;  /* 0x0000000000607919 */ /* 0x000e620000002100 */
[----:B------:R-:W-:Y:S02]  /*bbc0*/  IMAD R118, R97, R18, RZ ;  /* 0x0000001261767224 */ /* 0x000fe400078e02ff */
[----:B------:R-:W2:Y:S01]  /*bbd0*/  S2R R97, SR_TID.X ;  /* 0x0000000000617919 */ /* 0x000ea20000002100 */
[----:B------:R-:W4:Y:S01]  /*bbe0*/  S2R R99, SR_TID.X ;  /* 0x0000000000637919 */ /* 0x000f220000002100 */
[----:B---3--:R-:W-:-:S02]  /*bbf0*/  IADD3 R89, P5, R14, R222, RZ ;  /* 0x000000de0e597210 */ /* 0x008fc40007fbe0ff */
[-C--:B------:R-:W-:Y:S02]  /*bc00*/  LEA.HI.X.SX32 R14, R93, R88.reuse, 0x1, P6 ;  /* 0x000000585d0e7211 */ /* 0x080fe400030f0eff */
[----:B------:R-:W-:Y:S02]  /*bc10*/  LEA.HI.X.SX32 R88, R222, R88, 0x1, P5 ;  /* 0x00000058de587211 */ /* 0x000fe400028f0eff */
[----:B------:R-:W3:Y:S02]  /*bc20*/  S2R R222, SR_TID.X ;  /* 0x0000000000de7919 */ /* 0x000ee40000002100 */
[----:B---3--:R-:W-:-:S04]  /*bc30*/  SHF.R.U32.HI R222, RZ, 0x6, R222 ;  /* 0x00000006ffde7819 */ /* 0x008fc800000116de */
[----:B------:R-:W-:-:S04]  /*bc40*/  SGXT.U32 R222, R222, 0x1 ;  /* 0x00000001dede781a */ /* 0x000fc80000000000 */
[----:B------:R-:W-:-:S05]  /*bc50*/  LOP3.LUT R222, R222, 0x38, RZ, 0xfc, !PT ;  /* 0x00000038dede7812 */ /* 0x000fca00078efcff */
[----:B------:R-:W-:Y:S02]  /*bc60*/  IMAD R120, R222, R18, RZ ;  /* 0x00000012de787224 */ /* 0x000fe400078e02ff */
[----:B------:R-:W3:Y:S01]  /*bc70*/  S2R R222, SR_TID.X ;  /* 0x0000000000de7919 */ /* 0x000ee20000002100 */
[----:B--2---:R-:W-:Y:S02]  /*bc80*/  SHF.R.U32.HI R97, RZ, 0x6, R97 ;  /* 0x00000006ff617819 */ /* 0x004fe40000011661 */
[----:B-1----:R-:W-:Y:S02]  /*bc90*/  SHF.R.U32.HI R96, RZ, 0x6, R96 ;  /* 0x00000006ff607819 */ /* 0x002fe40000011660 */
[----:B----4-:R-:W-:Y:S02]  /*bca0*/  SHF.R.U32.HI R99, RZ, 0x6, R99 ;  /* 0x00000006ff637819 */ /* 0x010fe40000011663 */
[----:B------:R-:W-:Y:S02]  /*bcb0*/  SGXT.U32 R97, R97, 0x1 ;  /* 0x000000016161781a */ /* 0x000fe40000000000 */
[----:B------:R-:W-:-:S02]  /*bcc0*/  SGXT.U32 R96, R96, 0x1 ;  /* 0x000000016060781a */ /* 0x000fc40000000000 */
[----:B------:R-:W-:Y:S02]  /*bcd0*/  SGXT.U32 R99, R99, 0x1 ;  /* 0x000000016363781a */ /* 0x000fe40000000000 */
[----:B------:R-:W-:Y:S02]  /*bce0*/  LOP3.LUT R96, R96, 0x34, RZ, 0xfc, !PT ;  /* 0x0000003460607812 */ /* 0x000fe400078efcff */
[----:B------:R-:W-:Y:S02]  /*bcf0*/  LOP3.LUT R99, R99, 0x36, RZ, 0xfc, !PT ;  /* 0x0000003663637812 */ /* 0x000fe400078efcff */
[----:B------:R-:W-:Y:S01]  /*bd00*/  LOP3.LUT R97, R97, 0x32, RZ, 0xfc, !PT ;  /* 0x0000003261617812 */ /* 0x000fe200078efcff */
[-C--:B------:R-:W-:Y:S02]  /*bd10*/  IMAD R124, R96, R18.reuse, RZ ;  /* 0x00000012607c7224 */ /* 0x080fe400078e02ff */
[----:B------:R-:W-:Y:S01]  /*bd20*/  IMAD R122, R99, R18, RZ ;  /* 0x00000012637a7224 */ /* 0x000fe200078e02ff */
[----:B---3--:R-:W-:-:S04]  /*bd30*/  SHF.R.U32.HI R222, RZ, 0x6, R222 ;  /* 0x00000006ffde7819 */ /* 0x008fc800000116de */
[----:B------:R-:W-:-:S04]  /*bd40*/  SGXT.U32 R222, R222, 0x1 ;  /* 0x00000001dede781a */ /* 0x000fc80000000000 */
[----:B------:R-:W-:Y:S01]  /*bd50*/  LOP3.LUT R222, R222, 0x30, RZ, 0xfc, !PT ;  /* 0x00000030dede7812 */ /* 0x000fe200078efcff */
[-C--:B------:R-:W-:Y:S01]  /*bd60*/  IMAD R126, R97, R18.reuse, RZ ;  /* 0x00000012617e7224 */ /* 0x080fe200078e02ff */
[----:B------:R-:W1:Y:S03]  /*bd70*/  S2R R96, SR_TID.X ;  /* 0x0000000000607919 */ /* 0x000e660000002100 */
[----:B------:R-:W-:Y:S01]  /*bd80*/  IMAD R128, R222, R18, RZ ;  /* 0x00000012de807224 */ /* 0x000fe200078e02ff */
[----:B------:R-:W2:Y:S01]  /*bd90*/  S2R R97, SR_TID.X ;  /* 0x0000000000617919 */ /* 0x000ea20000002100 */
[----:B------:R-:W3:Y:S01]  /*bda0*/  S2R R99, SR_TID.X ;  /* 0x0000000000637919 */ /* 0x000ee20000002100 */
[----:B------:R-:W4:Y:S01]  /*bdb0*/  S2R R222, SR_TID.X ;  /* 0x0000000000de7919 */ /* 0x000f220000002100 */
[----:B-1----:R-:W-:Y:S02]  /*bdc0*/  SHF.R.U32.HI R96, RZ, 0x6, R96 ;  /* 0x00000006ff607819 */ /* 0x002fe40000011660 */
[----:B--2---:R-:W-:-:S02]  /*bdd0*/  SHF.R.U32.HI R97, RZ, 0x6, R97 ;  /* 0x00000006ff617819 */ /* 0x004fc40000011661 */
[----:B---3--:R-:W-:Y:S02]  /*bde0*/  SHF.R.U32.HI R99, RZ, 0x6, R99 ;  /* 0x00000006ff637819 */ /* 0x008fe40000011663 */
[----:B----4-:R-:W-:Y:S02]  /*bdf0*/  SHF.R.U32.HI R222, RZ, 0x6, R222 ;  /* 0x00000006ffde7819 */ /* 0x010fe400000116de */
[----:B------:R-:W-:Y:S02]  /*be00*/  SGXT.U32 R97, R97, 0x1 ;  /* 0x000000016161781a */ /* 0x000fe40000000000 */
[----:B------:R-:W-:Y:S02]  /*be10*/  SGXT.U32 R96, R96, 0x1 ;  /* 0x000000016060781a */ /* 0x000fe40000000000 */
[----:B------:R-:W-:Y:S02]  /*be20*/  SGXT.U32 R99, R99, 0x1 ;  /* 0x000000016363781a */ /* 0x000fe40000000000 */
[----:B------:R-:W-:-:S02]  /*be30*/  SGXT.U32 R222, R222, 0x1 ;  /* 0x00000001dede781a */ /* 0x000fc40000000000 */
[----:B------:R-:W-:Y:S02]  /*be40*/  LOP3.LUT R99, R99, 0x2e, RZ, 0xfc, !PT ;  /* 0x0000002e63637812 */ /* 0x000fe400078efcff */
[----:B------:R-:W-:Y:S02]  /*be50*/  LOP3.LUT R96, R96, 0x2c, RZ, 0xfc, !PT ;  /* 0x0000002c60607812 */ /* 0x000fe400078efcff */
[----:B------:R-:W-:Y:S02]  /*be60*/  LOP3.LUT R97, R97, 0x2a, RZ, 0xfc, !PT ;  /* 0x0000002a61617812 */ /* 0x000fe400078efcff */
[----:B------:R-:W-:Y:S01]  /*be70*/  LOP3.LUT R222, R222, 0x28, RZ, 0xfc, !PT ;  /* 0x00000028dede7812 */ /* 0x000fe200078efcff */
[-C--:B------:R-:W-:Y:S02]  /*be80*/  IMAD R130, R99, R18.reuse, RZ ;  /* 0x0000001263827224 */ /* 0x080fe400078e02ff */
[-C--:B------:R-:W-:Y:S01]  /*be90*/  IMAD R132, R96, R18.reuse, RZ ;  /* 0x0000001260847224 */ /* 0x080fe200078e02ff */
[----:B------:R-:W1:Y:S01]  /*bea0*/  S2R R99, SR_TID.X ;  /* 0x0000000000637919 */ /* 0x000e620000002100 */
[----:B------:R-:W-:-:S02]  /*beb0*/  IMAD R134, R97, R18, RZ ;  /* 0x0000001261867224 */ /* 0x000fc400078e02ff */
[----:B------:R-:W-:Y:S01]  /*bec0*/  IMAD R146, R222, R18, RZ ;  /* 0x00000012de927224 */ /* 0x000fe200078e02ff */
[----:B------:R-:W2:Y:S01]  /*bed0*/  S2R R97, SR_TID.X ;  /* 0x0000000000617919 */ /* 0x000ea20000002100 */
[----:B------:R-:W3:Y:S01]  /*bee0*/  S2R R96, SR_TID.X ;  /* 0x0000000000607919 */ /* 0x000ee20000002100 */
[----:B------:R-:W4:Y:S01]  /*bef0*/  S2R R222, SR_TID.X ;  /* 0x0000000000de7919 */ /* 0x000f220000002100 */
[----:B------:R-:W-:-:S04]  /*bf00*/  SHF.R.S32.HI R154, RZ, 0x1f, R13 ;  /* 0x0000001fff9a7819 */ /* 0x000fc8000001140d */
[----:B------:R-:W-:Y:S02]  /*bf10*/  LEA.HI R154, R154, R13, RZ, 0x6 ;  /* 0x0000000d9a9a7211 */ /* 0x000fe400078f30ff */
[----:B-1----:R-:W-:Y:S02]  /*bf20*/  SHF.R.U32.HI R99, RZ, 0x6, R99 ;  /* 0x00000006ff637819 */ /* 0x002fe40000011663 */
[----:B--2---:R-:W-:Y:S02]  /*bf30*/  SHF.R.U32.HI R97, RZ, 0x6, R97 ;  /* 0x00000006ff617819 */ /* 0x004fe40000011661 */
[----:B---3--:R-:W-:Y:S02]  /*bf40*/  SHF.R.U32.HI R96, RZ, 0x6, R96 ;  /* 0x00000006ff607819 */ /* 0x008fe40000011660 */
[----:B----4-:R-:W-:Y:S02]  /*bf50*/  SHF.R.U32.HI R222, RZ, 0x6, R222 ;  /* 0x00000006ffde7819 */ /* 0x010fe400000116de */
[----:B------:R-:W-:-:S02]  /*bf60*/  SGXT.U32 R97, R97, 0x1 ;  /* 0x000000016161781a */ /* 0x000fc40000000000 */
[----:B------:R-:W-:Y:S02]  /*bf70*/  SGXT.U32 R96, R96, 0x1 ;  /* 0x000000016060781a */ /* 0x000fe40000000000 */
[----:B------:R-:W-:Y:S02]  /*bf80*/  SGXT.U32 R99, R99, 0x1 ;  /* 0x000000016363781a */ /* 0x000fe40000000000 */
[----:B------:R-:W-:Y:S02]  /*bf90*/  SGXT.U32 R222, R222, 0x1 ;  /* 0x00000001dede781a */ /* 0x000fe40000000000 */
[----:B------:R-:W-:Y:S02]  /*bfa0*/  LOP3.LUT R99, R99, 0x26, RZ, 0xfc, !PT ;  /* 0x0000002663637812 */ /* 0x000fe400078efcff */
[----:B------:R-:W-:Y:S02]  /*bfb0*/  LOP3.LUT R96, R96, 0x24, RZ, 0xfc, !PT ;  /* 0x0000002460607812 */ /* 0x000fe400078efcff */
[----:B------:R-:W-:-:S02]  /*bfc0*/  LOP3.LUT R97, R97, 0x22, RZ, 0xfc, !PT ;  /* 0x0000002261617812 */ /* 0x000fc400078efcff */
[----:B------:R-:W-:Y:S01]  /*bfd0*/  LOP3.LUT R222, R222, 0x20, RZ, 0xfc, !PT ;  /* 0x00000020dede7812 */ /* 0x000fe200078efcff */
[-C--:B------:R-:W-:Y:S02]  /*bfe0*/  IMAD R152, R99, R18.reuse, RZ ;  /* 0x0000001263987224 */ /* 0x080fe400078e02ff */
[-C--:B------:R-:W-:Y:S01]  /*bff0*/  IMAD R159, R96, R18.reuse, RZ ;  /* 0x00000012609f7224 */ /* 0x080fe200078e02ff */
[----:B------:R-:W1:Y:S01]  /*c000*/  S2R R99, SR_TID.X ;  /* 0x0000000000637919 */ /* 0x000e620000002100 */
[-C--:B------:R-:W-:Y:S02]  /*c010*/  IMAD R13, R97, R18.reuse, RZ ;  /* 0x00000012610d7224 */ /* 0x080fe400078e02ff */
[----:B------:R-:W-:Y:S01]  /*c020*/  IMAD R144, R222, R18, RZ ;  /* 0x00000012de907224 */ /* 0x000fe200078e02ff */
[----:B------:R-:W2:Y:S01]  /*c030*/  S2R R97, SR_TID.X ;  /* 0x0000000000617919 */ /* 0x000ea20000002100 */
[----:B------:R-:W3:Y:S01]  /*c040*/  S2R R96, SR_TID.X ;  /* 0x0000000000607919 */ /* 0x000ee20000002100 */
[----:B------:R-:W4:Y:S01]  /*c050*/  S2R R222, SR_TID.X ;  /* 0x0000000000de7919 */ /* 0x000f220000002100 */
[----:B------:R-:W-:-:S02]  /*c060*/  IADD3 R115, P2, R8, R114, RZ ;  /* 0x0000007208737210 */ /* 0x000fc40007f5e0ff */
[----:B-1----:R-:W-:Y:S02]  /*c070*/  SHF.R.U32.HI R99, RZ, 0x6, R99 ;  /* 0x00000006ff637819 */ /* 0x002fe40000011663 */
[----:B--2---:R-:W-:Y:S02]  /*c080*/  SHF.R.U32.HI R97, RZ, 0x6, R97 ;  /* 0x00000006ff617819 */ /* 0x004fe40000011661 */
[----:B---3--:R-:W-:Y:S02]  /*c090*/  SHF.R.U32.HI R96, RZ, 0x6, R96 ;  /* 0x00000006ff607819 */ /* 0x008fe40000011660 */
[----:B----4-:R-:W-:Y:S02]  /*c0a0*/  SHF.R.U32.HI R222, RZ, 0x6, R222 ;  /* 0x00000006ffde7819 */ /* 0x010fe400000116de */
[----:B------:R-:W-:Y:S02]  /*c0b0*/  SGXT.U32 R97, R97, 0x1 ;  /* 0x000000016161781a */ /* 0x000fe40000000000 */
[----:B------:R-:W-:-:S02]  /*c0c0*/  SGXT.U32 R96, R96, 0x1 ;  /* 0x000000016060781a */ /* 0x000fc40000000000 */
[----:B------:R-:W-:Y:S02]  /*c0d0*/  SGXT.U32 R99, R99, 0x1 ;  /* 0x000000016363781a */ /* 0x000fe40000000000 */
[----:B------:R-:W-:Y:S02]  /*c0e0*/  SGXT.U32 R222, R222, 0x1 ;  /* 0x00000001dede781a */ /* 0x000fe40000000000 */
[----:B------:R-:W-:Y:S02]  /*c0f0*/  LOP3.LUT R99, R99, 0x1e, RZ, 0xfc, !PT ;  /* 0x0000001e63637812 */ /* 0x000fe400078efcff */
[----:B------:R-:W-:Y:S02]  /*c100*/  LOP3.LUT R96, R96, 0x1c, RZ, 0xfc, !PT ;  /* 0x0000001c60607812 */ /* 0x000fe400078efcff */
[----:B------:R-:W-:Y:S02]  /*c110*/  LOP3.LUT R97, R97, 0x1a, RZ, 0xfc, !PT ;  /* 0x0000001a61617812 */ /* 0x000fe400078efcff */
[----:B------:R-:W-:Y:S01]  /*c120*/  LOP3.LUT R222, R222, 0x18, RZ, 0xfc, !PT ;  /* 0x00000018dede7812 */ /* 0x000fe200078efcff */
[----:B------:R-:W-:-:S02]  /*c130*/  IMAD R148, R99, R18, RZ ;  /* 0x0000001263947224 */ /* 0x000fc400078e02ff */
[-C--:B------:R-:W-:Y:S02]  /*c140*/  IMAD R150, R96, R18.reuse, RZ ;  /* 0x0000001260967224 */ /* 0x080fe400078e02ff */
[-C--:B------:R-:W-:Y:S02]  /*c150*/  IMAD R158, R97, R18.reuse, RZ ;  /* 0x00000012619e7224 */ /* 0x080fe400078e02ff */
[----:B------:R-:W-:Y:S01]  /*c160*/  IMAD R18, R222, R18, RZ ;  /* 0x00000012de127224 */ /* 0x000fe200078e02ff */
[----:B------:R-:W-:-:S04]  /*c170*/  SHF.R.S32.HI R222, RZ, 0x1f, R8 ;  /* 0x0000001fffde7819 */ /* 0x000fc80000011408 */
[----:B------:R-:W-:Y:S02]  /*c180*/  LEA.HI.X.SX32 R114, R114, R222, 0x1, P2 ;  /* 0x000000de72727211 */ /* 0x000fe400010f0eff */
[C---:B------:R-:W-:Y:S02]  /*c190*/  IADD3 R121, P2, R8.reuse, R120, RZ ;  /* 0x0000007808797210 */ /* 0x040fe40007f5e0ff */
[----:B------:R-:W-:Y:S02]  /*c1a0*/  IADD3 R119, P5, R8, R118, RZ ;  /* 0x0000007608777210 */ /* 0x000fe40007fbe0ff */
[----:B------:R-:W-:Y:S02]  /*c1b0*/  LEA.HI.X.SX32 R120, R120, R222, 0x1, P2 ;  /* 0x000000de78787211 */ /* 0x000fe400010f0eff */
[----:B------:R-:W-:Y:S02]  /*c1c0*/  IADD3 R127, P2, R8, R126, RZ ;  /* 0x0000007e087f7210 */ /* 0x000fe40007f5e0ff */
[----:B------:R-:W-:-:S02]  /*c1d0*/  LEA.HI.X.SX32 R118, R118, R222, 0x1, P5 ;  /* 0x000000de76767211 */ /* 0x000fc400028f0eff */
[----:B------:R-:W-:Y:S02]  /*c1e0*/  IADD3 R125, P5, R8, R124, RZ ;  /* 0x0000007c087d7210 */ /* 0x000fe40007fbe0ff */
[----:B------:R-:W-:Y:S02]  /*c1f0*/  LEA.HI.X.SX32 R126, R126, R222, 0x1, P2 ;  /* 0x000000de7e7e7211 */ /* 0x000fe400010f0eff */
        /* <DEDUP_REMOVED lines=8> */
[C---:B------:R-:W-:Y:S02]  /*c280*/  IADD3 R95, P2, R8.reuse, R10, RZ ;  /* 0x0000000a085f7210 */ /* 0x040fe40007f5e0ff */
[----:B------:R-:W-:-:S02]  /*c290*/  IADD3 R117, P6, R8, R116, RZ ;  /* 0x0000007408757210 */ /* 0x000fc40007fde0ff */
[-C--:B------:R-:W-:Y:S02]  /*c2a0*/  LEA.HI.X.SX32 R146, R146, R222.reuse, 0x1, P5 ;  /* 0x000000de92927211 */ /* 0x080fe400028f0eff */
[----:B------:R-:W-:Y:S02]  /*c2b0*/  IADD3 R143, P5, R8, R13, RZ ;  /* 0x0000000d088f7210 */ /* 0x000fe40007fbe0ff */
[-C--:B------:R-:W-:Y:S02]  /*c2c0*/  LEA.HI.X.SX32 R94, R10, R222.reuse, 0x1, P2 ;  /* 0x000000de0a5e7211 */ /* 0x080fe400010f0eff */
[----:B------:R-:W-:Y:S02]  /*c2d0*/  LEA.HI.X.SX32 R116, R116, R222, 0x1, P6 ;  /* 0x000000de74747211 */ /* 0x000fe400030f0eff */
[----:B------:R-:W-:Y:S02]  /*c2e0*/  SHF.L.U64.HI R10, R140, 0x2, R142 ;  /* 0x000000028c0a7819 */ /* 0x000fe4000001028e */
[----:B------:R-:W-:-:S02]  /*c2f0*/  IADD3 R91, P0, R8, R12, RZ ;  /* 0x0000000c085b7210 */ /* 0x000fc40007f1e0ff */
[C---:B------:R-:W-:Y:S02]  /*c300*/  IADD3 R93, P4, R8.reuse, R11, RZ ;  /* 0x0000000b085d7210 */ /* 0x040fe40007f9e0ff */
[----:B------:R-:W-:Y:S02]  /*c310*/  IADD3 R123, P6, R8, R122, RZ ;  /* 0x0000007a087b7210 */ /* 0x000fe40007fde0ff */
[-C--:B------:R-:W-:Y:S02]  /*c320*/  LEA.HI.X.SX32 R0, R13, R222.reuse, 0x1, P5 ;  /* 0x000000de0d007211 */ /* 0x080fe400028f0eff */
[----:B------:R-:W-:Y:S01]  /*c330*/  SHF.R.S32.HI R142, RZ, 0x1f, R5 ;  /* 0x0000001fff8e7819 */ /* 0x000fe20000011405 */
[----:B------:R1:W-:Y:S01]  /*c340*/  STL [R1+0x48], R10 ;  /* 0x0000480a01007387 */ /* 0x0003e20000100800 */
[-C--:B------:R-:W-:Y:S02]  /*c350*/  LEA.HI.X.SX32 R122, R122, R222.reuse, 0x1, P6 ;  /* 0x000000de7a7a7211 */ /* 0x080fe400030f0eff */
[-C--:B------:R-:W-:Y:S01]  /*c360*/  LEA.HI.X.SX32 R90, R12, R222.reuse, 0x1, P0 ;  /* 0x000000de0c5a7211 */ /* 0x080fe200000f0eff */
[----:B------:R-:W-:Y:S01]  /*c370*/  IMAD.SHL.U32 R12, R140, 0x4, RZ ;  /* 0x000000048c0c7824 */ /* 0x000fe200078e00ff */
[----:B------:R-:W-:-:S02]  /*c380*/  LEA.HI.X.SX32 R92, R11, R222, 0x1, P4 ;  /* 0x000000de0b5c7211 */ /* 0x000fc400020f0eff */
[----:B------:R-:W-:Y:S02]  /*c390*/  IADD3 R129, P6, R8, R128, RZ ;  /* 0x0000008008817210 */ /* 0x000fe40007fde0ff */
[C---:B------:R-:W-:Y:S01]  /*c3a0*/  SHF.L.U64.HI R11, R136.reuse, 0x2, R138 ;  /* 0x00000002880b7819 */ /* 0x040fe2000001028a */
[----:B-1----:R-:W-:Y:S01]  /*c3b0*/  IMAD.SHL.U32 R10, R136, 0x4, RZ ;  /* 0x00000004880a7824 */ /* 0x002fe200078e00ff */
[----:B------:R-:W-:Y:S02]  /*c3c0*/  SHF.L.U64.HI R136, R5, 0x2, R142 ;  /* 0x0000000205887819 */ /* 0x000fe4000001028e */
[----:B------:R-:W-:Y:S02]  /*c3d0*/  SHF.L.U64.HI R142, R143, 0x2, R0 ;  /* 0x000000028f8e7819 */ /* 0x000fe40000010200 */
[----:B------:R-:W1:Y:S01]  /*c3e0*/  S2R R0, SR_TID.X ;  /* 0x0000000000007919 */ /* 0x000e620000002100 */
[----:B------:R-:W-:Y:S02]  /*c3f0*/  LEA.HI.X.SX32 R128, R128, R222, 0x1, P6 ;  /* 0x000000de80807211 */ /* 0x000fe400030f0eff */
[----:B------:R-:W-:Y:S01]  /*c400*/  IADD3 R135, P6, R8, R134, RZ ;  /* 0x0000008608877210 */ /* 0x000fe20007fde0ff */
[----:B------:R2:W-:Y:S04]  /*c410*/  STL [R1+0x44], R12 ;  /* 0x0000440c01007387 */ /* 0x0005e80000100800 */
[----:B------:R3:W-:Y:S01]  /*c420*/  STL [R1+0x40], R11 ;  /* 0x0000400b01007387 */ /* 0x0007e20000100800 */
[----:B------:R-:W-:-:S03]  /*c430*/  LEA.HI.X.SX32 R134, R134, R222, 0x1, P6 ;  /* 0x000000de86867211 */ /* 0x000fc600030f0eff */
[----:B------:R4:W-:Y:S01]  /*c440*/  STL [R1+0x3c], R10 ;  /* 0x00003c0a01007387 */ /* 0x0009e20000100800 */
[C---:B--2---:R-:W-:Y:S01]  /*c450*/  SHF.L.U64.HI R12, R86.reuse, 0x2, R87 ;  /* 0x00000002560c7819 */ /* 0x044fe20000010257 */
[----:B---3--:R-:W-:Y:S01]  /*c460*/  IMAD.SHL.U32 R11, R86, 0x4, RZ ;  /* 0x00000004560b7824 */ /* 0x008fe200078e00ff */
[----:B------:R-:W-:Y:S02]  /*c470*/  IADD3 R141, P6, R8, R159, RZ ;  /* 0x0000009f088d7210 */ /* 0x000fe40007fde0ff */
[----:B----4-:R-:W-:Y:S01]  /*c480*/  SHF.L.U64.HI R10, R84, 0x2, R85 ;  /* 0x00000002540a7819 */ /* 0x010fe20000010255 */
[----:B------:R2:W-:Y:S01]  /*c490*/  STL [R1+0x38], R12 ;  /* 0x0000380c01007387 */ /* 0x0005e20000100800 */
[----:B------:R-:W-:-:S03]  /*c4a0*/  LEA.HI.X.SX32 R159, R159, R222, 0x1, P6 ;  /* 0x000000de9f9f7211 */ /* 0x000fc600030f0eff */
[----:B------:R3:W-:Y:S01]  /*c4b0*/  STL [R1+0x34], R11 ;  /* 0x0000340b01007387 */ /* 0x0007e20000100800 */
[----:B------:R-:W-:-:S03]  /*c4c0*/  IADD3 R99, P5, R8, R7, RZ ;  /* 0x0000000708637210 */ /* 0x000fc60007fbe0ff */
[----:B------:R4:W-:Y:S01]  /*c4d0*/  STL [R1+0x30], R10 ;  /* 0x0000300a01007387 */ /* 0x0009e20000100800 */
[----:B--2---:R-:W-:Y:S01]  /*c4e0*/  IMAD.SHL.U32 R12, R84, 0x4, RZ ;  /* 0x00000004540c7824 */ /* 0x004fe200078e00ff */
[----:B------:R-:W-:Y:S02]  /*c4f0*/  IADD3 R97, P6, R8, R9, RZ ;  /* 0x0000000908617210 */ /* 0x000fe40007fde0ff */
[C---:B---3--:R-:W-:Y:S02]  /*c500*/  SHF.L.U64.HI R11, R82.reuse, 0x2, R83 ;  /* 0x00000002520b7819 */ /* 0x048fe40000010253 */
[----:B------:R2:W-:Y:S01]  /*c510*/  STL [R1+0x2c], R12 ;  /* 0x00002c0c01007387 */ /* 0x0005e20000100800 */
[----:B----4-:R-:W-:Y:S01]  /*c520*/  IMAD.SHL.U32 R10, R82, 0x4, RZ ;  /* 0x00000004520a7824 */ /* 0x010fe200078e00ff */
[----:B------:R-:W-:Y:S02]  /*c530*/  LEA.HI.X.SX32 R98, R7, R222, 0x1, P5 ;  /* 0x000000de07627211 */ /* 0x000fe400028f0eff */
[----:B------:R3:W-:Y:S01]  /*c540*/  STL [R1+0x28], R11 ;  /* 0x0000280b01007387 */ /* 0x0007e20000100800 */
[----:B------:R-:W-:-:S02]  /*c550*/  IADD3 R101, P0, R8, R226, RZ ;  /* 0x000000e208657210 */ /* 0x000fc40007f1e0ff */
[----:B------:R-:W-:Y:S01]  /*c560*/  IADD3 R105, P2, R8, R147, RZ ;  /* 0x0000009308697210 */ /* 0x000fe20007f5e0ff */
[----:B------:R4:W-:Y:S01]  /*c570*/  STL [R1+0x24], R10 ;  /* 0x0000240a01007387 */ /* 0x0009e20000100800 */
[----:B--2---:R-:W-:Y:S02]  /*c580*/  SHF.L.U64.HI R12, R80, 0x2, R81 ;  /* 0x00000002500c7819 */ /* 0x004fe40000010251 */
[-C--:B------:R-:W-:Y:S02]  /*c590*/  LEA.HI.X.SX32 R96, R9, R222.reuse, 0x1, P6 ;  /* 0x000000de09607211 */ /* 0x080fe400030f0eff */
[----:B------:R-:W-:Y:S01]  /*c5a0*/  IADD3 R109, P5, R8, R151, RZ ;  /* 0x00000097086d7210 */ /* 0x000fe20007fbe0ff */
[----:B---3--:R-:W-:Y:S01]  /*c5b0*/  IMAD.SHL.U32 R11, R80, 0x4, RZ ;  /* 0x00000004500b7824 */ /* 0x008fe200078e00ff */
[----:B------:R-:W-:Y:S02]  /*c5c0*/  IADD3 R107, P6, R8, R145, RZ ;  /* 0x00000091086b7210 */ /* 0x000fe40007fde0ff */
[----:B----4-:R-:W-:Y:S01]  /*c5d0*/  SHF.L.U64.HI R10, R78, 0x2, R79 ;  /* 0x000000024e0a7819 */ /* 0x010fe2000001024f */
[----:B------:R2:W-:Y:S01]  /*c5e0*/  STL [R1+0x20], R12 ;  /* 0x0000200c01007387 */ /* 0x0005e20000100800 */
[----:B------:R-:W-:-:S02]  /*c5f0*/  LEA.HI.X.SX32 R100, R226, R222, 0x1, P0 ;  /* 0x000000dee2647211 */ /* 0x000fc400000f0eff */
[-C--:B------:R-:W-:Y:S01]  /*c600*/  LEA.HI.X.SX32 R104, R147, R222.reuse, 0x1, P2 ;  /* 0x000000de93687211 */ /* 0x080fe200010f0eff */
[----:B------:R3:W-:Y:S01]  /*c610*/  STL [R1+0x1c], R11 ;  /* 0x00001c0b01007387 */ /* 0x0007e20000100800 */
[-C--:B------:R-:W-:Y:S02]  /*c620*/  LEA.HI.X.SX32 R108, R151, R222.reuse, 0x1, P5 ;  /* 0x000000de976c7211 */ /* 0x080fe400028f0eff */
[C---:B------:R-:W-:Y:S01]  /*c630*/  IADD3 R103, P4, R8.reuse, R227, RZ ;  /* 0x000000e308677210 */ /* 0x040fe20007f9e0ff */
[----:B------:R4:W-:Y:S01]  /*c640*/  STL [R1+0x18], R10 ;  /* 0x0000180a01007387 */ /* 0x0009e20000100800 */
[----:B------:R-:W-:Y:S01]  /*c650*/  IADD3 R111, P0, R8, R153, RZ ;  /* 0x00000099086f7210 */ /* 0x000fe20007f1e0ff */
[----:B--2---:R-:W-:Y:S01]  /*c660*/  IMAD.SHL.U32 R12, R78, 0x4, RZ ;  /* 0x000000044e0c7824 */ /* 0x004fe200078e00ff */
[----:B------:R-:W-:Y:S02]  /*c670*/  LEA.HI.X.SX32 R106, R145, R222, 0x1, P6 ;  /* 0x000000de916a7211 */ /* 0x000fe400030f0eff */
[----:B------:R-:W-:-:S02]  /*c680*/  IADD3 R147, P5, R8, R148, RZ ;  /* 0x0000009408937210 */ /* 0x000fc40007fbe0ff */
[----:B------:R-:W-:Y:S02]  /*c690*/  IADD3 R145, P6, R8, R144, RZ ;  /* 0x0000009008917210 */ /* 0x000fe40007fde0ff */
[C---:B---3--:R-:W-:Y:S01]  /*c6a0*/  SHF.L.U64.HI R11, R76.reuse, 0x2, R77 ;  /* 0x000000024c0b7819 */ /* 0x048fe2000001024d */
[----:B----4-:R-:W-:Y:S01]  /*c6b0*/  IMAD.SHL.U32 R10, R76, 0x4, RZ ;  /* 0x000000044c0a7824 */ /* 0x010fe200078e00ff */
[-C--:B------:R-:W-:Y:S01]  /*c6c0*/  LEA.HI.X.SX32 R102, R227, R222.reuse, 0x1, P4 ;  /* 0x000000dee3667211 */ /* 0x080fe200020f0eff */
[----:B------:R-:W-:Y:S01]  /*c6d0*/  STL [R1+0x14], R12 ;  /* 0x0000140c01007387 */ /* 0x000fe20000100800 */
[-C--:B------:R-:W-:Y:S02]  /*c6e0*/  LEA.HI.X.SX32 R110, R153, R222.reuse, 0x1, P0 ;  /* 0x000000de996e7211 */ /* 0x080fe400000f0eff */
[----:B------:R-:W-:Y:S01]  /*c6f0*/  LEA.HI.X.SX32 R148, R148, R222, 0x1, P5 ;  /* 0x000000de94947211 */ /* 0x000fe200028f0eff */
[----:B------:R2:W-:Y:S01]  /*c700*/  STL [R1+0x10], R11 ;  /* 0x0000100b01007387 */ /* 0x0005e20000100800 */
[----:B------:R-:W-:-:S02]  /*c710*/  IADD3 R113, P4, R8, R112, RZ ;  /* 0x0000007008717210 */ /* 0x000fc40007f9e0ff */
[----:B------:R-:W-:Y:S02]  /*c720*/  LEA.HI.X.SX32 R144, R144, R222, 0x1, P6 ;  /* 0x000000de90907211 */ /* 0x000fe400030f0eff */
[C---:B------:R-:W-:Y:S02]  /*c730*/  IADD3 R149, P0, R8.reuse, R150, RZ ;  /* 0x0000009608957210 */ /* 0x040fe40007f1e0ff */
[C---:B------:R-:W-:Y:S01]  /*c740*/  IADD3 R151, P5, R8.reuse, R158, RZ ;  /* 0x0000009e08977210 */ /* 0x040fe20007fbe0ff */
[----:B------:R3:W-:Y:S01]  /*c750*/  STL [R1+0xc], R10 ;  /* 0x00000c0a01007387 */ /* 0x0007e20000100800 */
[----:B------:R-:W-:Y:S01]  /*c760*/  IADD3 R153, P6, R8, R18, RZ ;  /* 0x0000001208997210 */ /* 0x000fe20007fde0ff */
[C---:B--2---:R-:W-:Y:S01]  /*c770*/  IMAD.SHL.U32 R11, R74.reuse, 0x4, RZ ;  /* 0x000000044a0b7824 */ /* 0x044fe200078e00ff */
[----:B------:R-:W-:Y:S02]  /*c780*/  SHF.L.U64.HI R12, R74, 0x2, R75 ;  /* 0x000000024a0c7819 */ /* 0x000fe4000001024b */
[----:B------:R-:W-:-:S02]  /*c790*/  LEA R155, P1, R6, R16, 0x4 ;  /* 0x00000010069b7211 */ /* 0x000fc400078220ff */
[--C-:B------:R-:W-:Y:S02]  /*c7a0*/  SHF.R.S32.HI R140, RZ, 0x1f, R6.reuse ;  /* 0x0000001fff8c7819 */ /* 0x100fe40000011406 */
[----:B------:R-:W-:Y:S02]  /*c7b0*/  SHF.R.S32.HI R13, RZ, 0x1f, R6 ;  /* 0x0000001fff0d7819 */ /* 0x000fe40000011406 */
[----:B---3--:R-:W-:Y:S02]  /*c7c0*/  SHF.L.U64.HI R10, R252, 0x2, R73 ;  /* 0x00000002fc0a7819 */ /* 0x008fe40000010249 */
[----:B------:R-:W-:Y:S02]  /*c7d0*/  SHF.R.S32.HI R16, RZ, 0x1f, R5 ;  /* 0x0000001fff107819 */ /* 0x000fe40000011405 */
[----:B------:R-:W-:Y:S02]  /*c7e0*/  LEA R7, P2, R5, UR8, 0x4 ;  /* 0x0000000805077c11 */ /* 0x000fe4000f8420ff */
[----:B------:R-:W-:-:S02]  /*c7f0*/  LEA.HI.X.SX32 R112, R112, R222, 0x1, P4 ;  /* 0x000000de70707211 */ /* 0x000fc400020f0eff */
[-C--:B------:R-:W-:Y:S02]  /*c800*/  LEA.HI.X.SX32 R150, R150, R222.reuse, 0x1, P0 ;  /* 0x000000de96967211 */ /* 0x080fe400000f0eff */
[-C--:B------:R-:W-:Y:S01]  /*c810*/  LEA.HI.X.SX32 R158, R158, R222.reuse, 0x1, P5 ;  /* 0x000000de9e9e7211 */ /* 0x080fe200028f0eff */
[----:B------:R-:W-:Y:S01]  /*c820*/  STL [R1+0x8], R12 ;  /* 0x0000080c01007387 */ /* 0x000fe20000100800 */
[----:B------:R-:W-:Y:S02]  /*c830*/  LEA.HI.X.SX32 R222, R18, R222, 0x1, P6 ;  /* 0x000000de12de7211 */ /* 0x000fe400030f0eff */
[----:B------:R-:W-:Y:S01]  /*c840*/  SHF.R.S32.HI R154, RZ, 0x6, R154 ;  /* 0x00000006ff9a7819 */ /* 0x000fe2000001149a */
[----:B------:R2:W-:Y:S01]  /*c850*/  STL [R1+0x4], R11 ;  /* 0x0000040b01007387 */ /* 0x0005e20000100800 */
[----:B------:R-:W-:Y:S02]  /*c860*/  SHF.L.U64.HI R136, R137, 0x2, R146 ;  /* 0x0000000289887819 */ /* 0x000fe40000010292 */
[----:B-1----:R-:W-:Y:S01]  /*c870*/  SHF.R.U32.HI R0, RZ, 0x6, R0 ;  /* 0x00000006ff007819 */ /* 0x002fe20000011600 */
[----:B------:R1:W-:Y:S01]  /*c880*/  STL [R1], R10 ;  /* 0x0000000a01007387 */ /* 0x0003e20000100800 */
[----:B------:R-:W-:-:S02]  /*c890*/  SHF.L.U64.HI R138, R6, 0x2, R140 ;  /* 0x00000002068a7819 */ /* 0x000fc4000001028c */
[----:B------:R-:W-:Y:S01]  /*c8a0*/  SHF.L.U64.HI R146, R147, 0x2, R148 ;  /* 0x0000000293927819 */ /* 0x000fe20000010294 */
[----:B------:R-:W-:Y:S01]  /*c8b0*/  IMAD.SHL.U32 R226, R71, 0x4, RZ ;  /* 0x0000000447e27824 */ /* 0x000fe200078e00ff */
[----:B------:R-:W-:Y:S01]  /*c8c0*/  LEA.HI.X R8, R6, R17, R13, 0x4, P1 ;  /* 0x0000001106087211 */ /* 0x000fe200008f240d */
[----:B--2---:R-:W-:Y:S01]  /*c8d0*/  IMAD.SHL.U32 R11, R69, 0x4, RZ ;  /* 0x00000004450b7824 */ /* 0x004fe200078e00ff */
[----:B------:R-:W-:Y:S01]  /*c8e0*/  LEA.HI.X R9, R5, UR9, R16, 0x4, P2 ;  /* 0x0000000905097c11 */ /* 0x000fe200090f2410 */
[----:B------:R-:W-:Y:S01]  /*c8f0*/  IMAD.SHL.U32 R13, R67, 0x4, RZ ;  /* 0x00000004430d7824 */ /* 0x000fe200078e00ff */
[----:B------:R-:W-:Y:S01]  /*c900*/  SHF.L.U64.HI R138, R139, 0x2, R152 ;  /* 0x000000028b8a7819 */ /* 0x000fe20000010298 */
[----:B------:R-:W-:Y:S01]  /*c910*/  IMAD.SHL.U32 R17, R64, 0x4, RZ ;  /* 0x0000000440117824 */ /* 0x000fe200078e00ff */
[----:B------:R-:W-:Y:S02]  /*c920*/  SHF.L.U64.HI R148, R149, 0x2, R150 ;  /* 0x0000000295947819 */ /* 0x000fe40000010296 */
[----:B------:R-:W-:-:S02]  /*c930*/  CS2R R24, SRZ ;  /* 0x0000000000187805 */ /* 0x000fc4000001ff00 */
[----:B------:R-:W-:Y:S02]  /*c940*/  SHF.L.U64.HI R251, R250, 0x2, R251 ;  /* 0x00000002fafb7819 */ /* 0x000fe400000102fb */
[----:B------:R-:W-:Y:S02]  /*c950*/  CS2R R26, SRZ ;  /* 0x00000000001a7805 */ /* 0x000fe4000001ff00 */
[----:B------:R-:W-:Y:S02]  /*c960*/  SHF.L.U64.HI R249, R248, 0x2, R249 ;  /* 0x00000002f8f97819 */ /* 0x000fe400000102f9 */
[----:B------:R-:W-:Y:S02]  /*c970*/  CS2R R28, SRZ ;  /* 0x00000000001c7805 */ /* 0x000fe4000001ff00 */
        /* <DEDUP_REMOVED lines=34> */
[----:B------:R-:W-:Y:S01]  /*cba0*/  SHF.L.U64.HI R212, R211, 0x2, R212 ;  /* 0x00000002d3d47819 */ /* 0x000fe200000102d4 */
[----:B------:R-:W-:Y:S01]  /*cbb0*/  IMAD.SHL.U32 R252, R252, 0x4, RZ ;  /* 0x00000004fcfc7824 */ /* 0x000fe200078e00ff */
        /* <DEDUP_REMOVED lines=52> */
[----:B-1----:R-:W-:Y:S01]  /*cf00*/  SHF.L.U64.HI R10, R69, 0x2, R70 ;  /* 0x00000002450a7819 */ /* 0x002fe20000010246 */
        /* <DEDUP_REMOVED lines=69> */
[----:B------:R-:W-:Y:S01]  /*d360*/  SGXT.U32 R0, R0, 0x1 ;  /* 0x000000010000781a */ /* 0x000fe20000000000 */
[----:B------:R-:W-:Y:S01]  /*d370*/  IMAD.SHL.U32 R113, R113, 0x4, RZ ;  /* 0x0000000471717824 */ /* 0x000fe200078e00ff */
[----:B------:R-:W-:Y:S01]  /*d380*/  CS2R R64, SRZ ;  /* 0x0000000000407805 */ /* 0x000fe2000001ff00 */
        /* <DEDUP_REMOVED lines=22> */
[----:B------:R-:W-:-:S02]  /*d4f0*/  IMAD.SHL.U32 R137, R137, 0x4, RZ ;  /* 0x0000000489897824 */ /* 0x000fc400078e00ff */
[----:B------:R-:W-:Y:S02]  /*d500*/  IMAD.SHL.U32 R139, R139, 0x4, RZ ;  /* 0x000000048b8b7824 */ /* 0x000fe400078e00ff */
[----:B------:R-:W-:Y:S02]  /*d510*/  IMAD.SHL.U32 R141, R141, 0x4, RZ ;  /* 0x000000048d8d7824 */ /* 0x000fe400078e00ff */
[----:B------:R-:W-:Y:S02]  /*d520*/  IMAD.SHL.U32 R143, R143, 0x4, RZ ;  /* 0x000000048f8f7824 */ /* 0x000fe400078e00ff */
[----:B------:R-:W-:Y:S02]  /*d530*/  IMAD.SHL.U32 R145, R145, 0x4, RZ ;  /* 0x0000000491917824 */ /* 0x000fe400078e00ff */
[----:B------:R-:W-:Y:S02]  /*d540*/  IMAD.SHL.U32 R147, R147, 0x4, RZ ;  /* 0x0000000493937824 */ /* 0x000fe400078e00ff */
[----:B------:R-:W-:-:S02]  /*d550*/  IMAD.SHL.U32 R149, R149, 0x4, RZ ;  /* 0x0000000495957824 */ /* 0x000fc400078e00ff */
[----:B------:R-:W-:Y:S02]  /*d560*/  IMAD.SHL.U32 R151, R151, 0x4, RZ ;  /* 0x0000000497977824 */ /* 0x000fe400078e00ff */
[----:B------:R-:W-:Y:S02]  /*d570*/  IMAD.SHL.U32 R153, R153, 0x4, RZ ;  /* 0x0000000499997824 */ /* 0x000fe400078e00ff */
[----:B------:R-:W-:Y:S01]  /*d580*/  VIADD R158, R154, 0xfffffffc ;  /* 0xfffffffc9a9e7836 */ /* 0x000fe20000000000 */
[----:B------:R-:W-:Y:S01]  /*d590*/  UIADD3 UR12, UR12, -0x100, URZ ;  /* 0xffffff000c0c7890 */ /* 0x000fe2000fffe03f */
[----:B------:R-:W-:Y:S01]  /*d5a0*/  UMOV UR13, 0x3 ;  /* 0x00000003000d7882 */ /* 0x000fe20000000000 */
[----:B------:R-:W-:Y:S01]  /*d5b0*/  UMOV UR14, 0xffffffff ;  /* 0xffffffff000e7882 */ /* 0x000fe20000000000 */
[----:B------:R-:W-:-:S09]  /*d5c0*/  UMOV UR4, URZ ;  /* 0x0000003f00047c82 */ /* 0x000fd20008000000 */
.L_x_1:
[----:B------:R-:W-:Y:S01]  /*d5d0*/  UIADD3 UR14, UR14, 0x1, URZ ;  /* 0x000000010e0e7890 */ /* 0x000fe2000fffe03f */
[----:B------:R-:W-:-:S04]  /*d5e0*/  DEPBAR.LE SB0, 0x6 ;  /* 0x000081800000791a */ /* 0x000fc80000000000 */
[----:B------:R-:W-:Y:S01]  /*d5f0*/  BAR.SYNC.DEFER_BLOCKING 0x0 ;  /* 0x0000000000007b1d */ /* 0x000fe20000010000 */
[----:B------:R-:W-:Y:S01]  /*d600*/  UISETP.GT.AND UP0, UPT, UR14, 0x4, UPT ;  /* 0x000000040e00788c */ /* 0x000fe2000bf04270 */
[----:B------:R-:W-:Y:S01]  /*d610*/  VIADD R158, R154, 0xfffffffc ;  /* 0xfffffffc9a9e7836 */ /* 0x000fe20000000000 */
[----:B------:R-:W-:Y:S01]  /*d620*/  ISETP.GE.AND P1, PT, R0, UR12, PT ;  /* 0x0000000c00007c0c */ /* 0x000fe2000bf26270 */
[----:B------:R-:W-:Y:S02]  /*d630*/  UIADD3 UR13, UR13, 0x1, URZ ;  /* 0x000000010d0d7890 */ /* 0x000fe4000fffe03f */
[----:B------:R-:W-:Y:S01]  /*d640*/  USEL UR14, UR14, URZ, !UP0 ;  /* 0x0000003f0e0e7287 */ /* 0x000fe2000c000000 */
[----:B------:R-:W-:Y:S01]  /*d650*/  ISETP.LE.AND P0, PT, R158, UR4, PT ;  /* 0x000000049e007c0c */ /* 0x000fe2000bf03270 */
[----:B------:R-:W-:Y:S01]  /*d660*/  UMOV UR11, 0x40000040 ;  /* 0x40000040000b7882 */ /* 0x000fe20000000000 */
[----:B------:R-:W-:Y:S01]  /*d670*/  UMOV UR9, 0x40000040 ;  /* 0x4000004000097882 */ /* 0x000fe20000000000 */
[----:B------:R-:W-:Y:S01]  /*d680*/  ULEA UR5, UR14, UR7, 0xe ;  /* 0x000000070e057291 */ /* 0x000fe2000f8e703f */
[----:B------:R-:W-:Y:S01]  /*d690*/  SEL R158, RZ, 0x4, P1 ;  /* 0x00000004ff9e7807 */ /* 0x000fe20000800000 */
[----:B------:R-:W-:-:S02]  /*d6a0*/  ULEA UR6, UR14, UR7, 0xf ;  /* 0x000000070e067291 */ /* 0x000fc4000f8e783f */
[----:B------:R-:W-:Y:S01]  /*d6b0*/  UIADD3 UR5, UR5, 0x28000, URZ ;  /* 0x0002800005057890 */ /* 0x000fe2000fffe03f */
[----:B------:R-:W-:Y:S01]  /*d6c0*/  SEL R158, R158, RZ, !P0 ;  /* 0x000000ff9e9e7207 */ /* 0x000fe20004000000 */
[----:B------:R-:W-:Y:S02]  /*d6d0*/  USHF.R.U32.HI UR6, URZ, 0x4, UR6 ;  /* 0x000000043f067899 */ /* 0x000fe40008011606 */
[----:B------:R-:W-:Y:S01]  /*d6e0*/  USHF.R.U32.HI UR5, URZ, 0x4, UR5 ;  /* 0x000000043f057899 */ /* 0x000fe20008011605 */
[----:B------:R-:W-:Y:S01]  /*d6f0*/  ISETP.NE.U32.AND P1, PT, R158, RZ, PT ;  /* 0x000000ff9e00720c */ /* 0x000fe20003f25070 */
[----:B------:R-:W-:Y:S01]  /*d700*/  USGXT.U32 UR10, UR6, 0xe ;  /* 0x0000000e060a789a */ /* 0x000fe20008000000 */
[----:B------:R-:W-:Y:S01]  /*d710*/  IADD3 R158, P2, R7, R113, RZ ;  /* 0x00000071079e7210 */ /* 0x000fe20007f5e0ff */
[----:B------:R-:W-:Y:S01]  /*d720*/  USGXT.U32 UR8, UR5, 0xe ;  /* 0x0000000e0508789a */ /* 0x000fe20008000000 */
[----:B------:R-:W-:Y:S02]  /*d730*/  WARPGROUP.ARRIVE ;  /* 0x00000000000079c5 */ /* 0x000fe40000000000 */
[----:B------:R-:W-:Y:S01]  /*d740*/  UMOV UR5, URZ ;  /* 0x0000003f00057c82 */ /* 0x000fe20008000000 */
[----:B------:R-:W-:Y:S01]  /*d750*/  UMOV UR6, URZ ;  /* 0x0000003f00067c82 */ /* 0x000fe20008000000 */
[----:B------:R-:W-:-:S04]  /*d760*/  IMAD.X R159, R9, 0x1, R112, P2 ;  /* 0x00000001099f7824 */ /* 0x000fc800010e0670 */
[----:B------:R-:W-:Y:S01]  /*d770*/  HGMMA.64x128x8.F32.TF32 R24, gdesc[UR8], R24 ;  /* 0x05e00000081879f0 */ /* 0x000fe20008702818 */
[----:B------:R-:W-:Y:S02]  /*d780*/  UIADD3 UR10, UP1, UR10, 0x2, URZ ;  /* 0x000000020a0a7890 */ /* 0x000fe4000ff3e03f */
[----:B------:R-:W-:Y:S02]  /*d790*/  UIADD3 UR8, UP0, UR8, 0x2, URZ ;  /* 0x0000000208087890 */ /* 0x000fe4000ff1e03f */
[----:B------:R-:W-:Y:S02]  /*d7a0*/  UIADD3.X UR11, UR6, 0x40000040, URZ, UP1, !UPT ;  /* 0x40000040060b7890 */ /* 0x000fe40008ffe43f */
[----:B------:R-:W-:Y:S02]  /*d7b0*/  UIADD3.X UR9, UR5, 0x40000040, URZ, UP0, !UPT ;  /* 0x4000004005097890 */ /* 0x000fe400087fe43f */
[----:B------:R-:W-:Y:S02]  /*d7c0*/  UIADD3.64 UR22, UR10, 0x2, URZ ;  /* 0x000000020a167897 */ /* 0x000fe4000fffe03f */
[----:B------:R-:W-:-:S02]  /*d7d0*/  UIADD3.64 UR20, UR8, 0x2, URZ ;  /* 0x0000000208147897 */ /* 0x000fc4000fffe03f */
[----:B------:R-:W-:-:S04]  /*d7e0*/  UISETP.GT.AND UP0, UPT, UR13, 0x4, UPT ;  /* 0x000000040d00788c */ /* 0x000fc8000bf04270 */
[----:B------:R-:W-:-:S04]  /*d7f0*/  USEL UR13, UR13, URZ, !UP0 ;  /* 0x0000003f0d0d7287 */ /* 0x000fc8000c000000 */
[----:B------:R-:W-:-:S06]  /*d800*/  ULEA UR5, UR13, UR7, 0xe ;  /* 0x000000070d057291 */ /* 0x000fcc000f8e703f */
[----:B------:R-:W-:Y:S01]  /*d810*/  VIADD R222, R3, UR5 ;  /* 0x0000000503de7c36 */ /* 0x000fe20008000000 */
[----:B------:R-:W-:-:S12]  /*d820*/  HGMMA.64x128x8.F32.TF32 R24, gdesc[UR8], R24 ;  /* 0x05e00000081879f0 */ /* 0x000fd80008702818 */
[----:B------:R-:W-:Y:S01]  /*d830*/  HGMMA.64x128x8.F32.TF32 R24, gdesc[UR20], R24 ;  /* 0x05e00000141879f0 */ /* 0x000fe20008702818 */
[----:B------:R-:W-:Y:S02]  /*d840*/  UIADD3.64 UR22, UR10, 0x4, URZ ;  /* 0x000000040a167897 */ /* 0x000fe4000fffe03f */
[----:B------:R-:W-:-:S09]  /*d850*/  UIADD3.64 UR20, UR8, 0x4, URZ ;  /* 0x0000000408147897 */ /* 0x000fd2000fffe03f */
        /* <DEDUP_REMOVED lines=8> */
[----:B------:R-:W-:Y:S02]  /*d8e0*/  UIADD3.64 UR20, UR8, 0x202, URZ ;  /* 0x0000020208147897 */ /* 0x000fe4000fffe03f */
[----:B------:R-:W-:Y:S02]  /*d8f0*/  UIADD3.64 UR10, UR10, 0x404, URZ ;  /* 0x000004040a0a7897 */ /* 0x000fe4000fffe03f */
[----:B------:R-:W-:-:S05]  /*d900*/  UIADD3.64 UR8, UR8, 0x204, URZ ;  /* 0x0000020408087897 */ /* 0x000fca000fffe03f */
[----:B------:R-:W-:-:S12]  /*d910*/  HGMMA.64x128x8.F32.TF32 R24, gdesc[UR20], R24 ;  /* 0x05e00000141879f0 */ /* 0x000fd80008702818 */
[----:B------:R-:W-:Y:S03]  /*d920*/  HGMMA.64x128x8.F32.TF32 R24, gdesc[UR8], R24, gsb0 ;  /* 0x05e00000081879f0 */ /* 0x000fe60008002818 */
[----:B------:R-:W-:Y:S02]  /*d930*/  WARPGROUP.DEPBAR.LE gsb0, 0x1 ;  /* 0x00008000000079c5 */ /* 0x000fe40000010100 */
[----:B------:R-:W-:Y:S06]  /*d940*/  BAR.SYNC.DEFER_BLOCKING 0x0 ;  /* 0x0000000000007b1d */ /* 0x000fec0000010000 */
[----:B------:R-:W-:Y:S01]  /*d950*/  @!PT LDS RZ, [RZ] ;  /* 0x00000000fffff984 */ /* 0x000fe20000000800 */
[----:B------:R-:W-:Y:S01]  /*d960*/  @!PT LDS RZ, [RZ] ;  /* 0x00000000fffff984 */ /* 0x000fe20000000800 */
[----:B------:R-:W-:Y:S01]  /*d970*/  @!PT LDS RZ, [RZ] ;  /* 0x00000000fffff984 */ /* 0x000fe20000000800 */
[----:B------:R1:W-:Y:S02]  /*d980*/  LDGSTS.E [R222+0x28000], desc[UR16][R158.64], P1 ;  /* 0x280000009ede7fae */ /* 0x0003e40008921850 */
[----:B-1----:R-:W-:-:S04]  /*d990*/  LOP3.LUT R159, R0, 0x2, RZ, 0xfc, !PT ;  /* 0x00000002009f7812 */ /* 0x002fc800078efcff */
[----:B------:R-:W-:-:S04]  /*d9a0*/  ISETP.GE.AND P1, PT, R159, UR12, PT ;  /* 0x0000000c9f007c0c */ /* 0x000fc8000bf26270 */
[----:B------:R-:W-:-:S04]  /*d9b0*/  SEL R158, RZ, 0x4, P1 ;  /* 0x00000004ff9e7807 */ /* 0x000fc80000800000 */
[----:B------:R-:W-:-:S04]  /*d9c0*/  SEL R158, R158, RZ, !P0 ;  /* 0x000000ff9e9e7207 */ /* 0x000fc80004000000 */
[----:B------:R-:W-:Y:S02]  /*d9d0*/  ISETP.NE.U32.AND P1, PT, R158, RZ, PT ;  /* 0x000000ff9e00720c */ /* 0x000fe40003f25070 */
[----:B------:R-:W-:-:S05]  /*d9e0*/  IADD3 R158, P2, R7, R111, RZ ;  /* 0x0000006f079e7210 */ /* 0x000fca0007f5e0ff */
[----:B------:R-:W-:-:S06]  /*d9f0*/  IMAD.X R159, R9, 0x1, R110, P2 ;  /* 0x00000001099f7824 */ /* 0x000fcc00010e066e */
        /* <DEDUP_REMOVED lines=17> */
[----:B-1----:R-:W-:Y:S02]  /*db10*/  LOP3.LUT R159, R0, 0x4, RZ, 0xfc, !PT ;  /* 0x00000004009f7812 */ /* 0x002fe400078efcff */
[----:B------:R-:W-:Y:S02]  /*db20*/  LOP3.LUT R222, R3, 0x10, RZ, 0x3c, !PT ;  /* 0x0000001003de7812 */ /* 0x000fe400078e3cff */
[----:B------:R-:W-:-:S03]  /*db30*/  ISETP.GE.AND P1, PT, R159, UR12, PT ;  /* 0x0000000c9f007c0c */ /* 0x000fc6000bf26270 */
[----:B------:R-:W-:Y:S01]  /*db40*/  VIADD R222, R222, UR5 ;  /* 0x00000005dede7c36 */ /* 0x000fe20008000000 */
        /* <DEDUP_REMOVED lines=204> */
[----:B------:R-:W-:Y:S01]  /*e810*/  SEL R158, RZ, 0x4, P1 ;  /* 0x00000004ff9e7807 */ /* 0x000fe20000800000 */
[----:B------:R-:W-:-:S03]  /*e820*/  ULEA UR5, UR13, UR7, 0xf ;  /* 0x000000070d057291 */ /* 0x000fc6000f8e783f */
        /* <DEDUP_REMOVED lines=28> */
[----:B------:R1:W-:Y:S04]  /*e9f0*/  LDGSTS.E [R222+0x2a008], desc[UR16][R158.64], P1 ;  /* 0x2a0080009ede7fae */ /* 0x0003e80008921850 */
[----:B------:R-:W0:Y:S01]  /*ea00*/  LDGDEPBAR ;  /* 0x00000000000079af */ /* 0x000e220000000000 */
[----:B-1----:R-:W1:Y:S01]  /*ea10*/  S2R R159, SR_TID.X ;  /* 0x00000000009f7919 */ /* 0x002e620000002100 */
[----:B------:R-:W-:Y:S01]  /*ea20*/  VIADD R222, R4, UR5 ;  /* 0x0000000504de7c36 */ /* 0x000fe20008000000 */
[----:B-1----:R-:W-:-:S04]  /*ea30*/  LOP3.LUT R159, R159, 0x3f, RZ, 0xc0, !PT ;  /* 0x0000003f9f9f7812 */ /* 0x002fc800078ec0ff */
[----:B------:R-:W-:-:S04]  /*ea40*/  ISETP.GE.AND P1, PT, R159, UR12, PT ;  /* 0x0000000c9f007c0c */ /* 0x000fc8000bf26270 */
[----:B------:R-:W-:-:S04]  /*ea50*/  SEL R158, RZ, 0x4, P1 ;  /* 0x00000004ff9e7807 */ /* 0x000fc80000800000 */
[----:B------:R-:W-:-:S04]  /*ea60*/  SEL R158, R158, RZ, !P0 ;  /* 0x000000ff9e9e7207 */ /* 0x000fc80004000000 */
[----:B------:R-:W-:Y:S02]  /*ea70*/  ISETP.NE.U32.AND P0, PT, R158, RZ, PT ;  /* 0x000000ff9e00720c */ /* 0x000fe40003f05070 */
[----:B------:R-:W-:-:S05]  /*ea80*/  IADD3 R158, P1, R155, R89, RZ ;  /* 0x000000599b9e7210 */ /* 0x000fca0007f3e0ff */
[----:B------:R-:W-:-:S06]  /*ea90*/  IMAD.X R159, R8, 0x1, R88, P1 ;  /* 0x00000001089f7824 */ /* 0x000fcc00008e0658 */
[----:B------:R1:W-:Y:S02]  /*eaa0*/  LDGSTS.E [R222], desc[UR16][R158.64], P0 ;  /* 0x000000009ede7fae */ /* 0x0003e40008121850 */
[----:B-1----:R-:W-:-:S05]  /*eab0*/  IADD3 R158, P1, R155, R17, RZ ;  /* 0x000000119b9e7210 */ /* 0x002fca0007f3e0ff */
[----:B------:R-:W-:-:S05]  /*eac0*/  IMAD.X R159, R8, 0x1, R16, P1 ;  /* 0x00000001089f7824 */ /* 0x000fca00008e0610 */
[----:B------:R1:W-:Y:S02]  /*ead0*/  LDGSTS.E [R222+0x400], desc[UR16][R158.64], P0 ;  /* 0x004000009ede7fae */ /* 0x0003e40008121850 */
        /* <DEDUP_REMOVED lines=35> */
[----:B------:R1:W-:Y:S04]  /*ed10*/  LDGSTS.E [R222+0x3400], desc[UR16][R158.64], P0 ;  /* 0x034000009ede7fae */ /* 0x0003e80008121850 */
[----:B------:R-:W1:Y:S02]  /*ed20*/  LDL R159, [R1+0xc] ;  /* 0x00000c00019f7983 */ /* 0x000e640000100800 */
[----:B-1----:R-:W-:Y:S02]  /*ed30*/  IADD3 R158, P1, R155, R159, RZ ;  /* 0x0000009f9b9e7210 */ /* 0x002fe40007f3e0ff */
[----:B------:R-:W2:Y:S03]  /*ed40*/  LDL R159, [R1+0x10] ;  /* 0x00001000019f7983 */ /* 0x000ea60000100800 */
[----:B--2---:R-:W-:-:S05]  /*ed50*/  IMAD.X R159, R8, 0x1, R159, P1 ;  /* 0x00000001089f7824 */ /* 0x004fca00008e069f */
[----:B------:R1:W-:Y:S04]  /*ed60*/  LDGSTS.E [R222+0x3800], desc[UR16][R158.64], P0 ;  /* 0x038000009ede7fae */ /* 0x0003e80008121850 */
[----:B------:R-:W1:Y:S02]  /*ed70*/  LDL R159, [R1+0x2c] ;  /* 0x00002c00019f7983 */ /* 0x000e640000100800 */
[----:B-1----:R-:W-:Y:S02]  /*ed80*/  IADD3 R158, P1, R155, R159, RZ ;  /* 0x0000009f9b9e7210 */ /* 0x002fe40007f3e0ff */
[----:B------:R-:W2:Y:S03]  /*ed90*/  LDL R159, [R1+0x30] ;  /* 0x00003000019f7983 */ /* 0x000ea60000100800 */
[----:B--2---:R-:W-:-:S05]  /*eda0*/  IMAD.X R159, R8, 0x1, R159, P1 ;  /* 0x00000001089f7824 */ /* 0x004fca00008e069f */
[----:B------:R1:W-:Y:S02]  /*edb0*/  LDGSTS.E [R222+0x3c00], desc[UR16][R158.64], P0 ;  /* 0x03c000009ede7fae */ /* 0x0003e40008121850 */
[----:B-1----:R-:W-:Y:S02]  /*edc0*/  LOP3.LUT R222, R4, 0x20, RZ, 0x3c, !PT ;  /* 0x0000002004de7812 */ /* 0x002fe400078e3cff */
[----:B------:R-:W-:-:S03]  /*edd0*/  IADD3 R158, P1, R155, R23, RZ ;  /* 0x000000179b9e7210 */ /* 0x000fc60007f3e0ff */
[----:B------:R-:W-:Y:S02]  /*ede0*/  VIADD R222, R222, UR5 ;  /* 0x00000005dede7c36 */ /* 0x000fe40008000000 */
        /* <DEDUP_REMOVED lines=92> */
[----:B------:R-:W2:Y:S01]  /*f3b0*/  LDL R159, [R1] ;  /* 0x00000000019f7983 */ /* 0x000ea20000100800 */
[----:B-1----:R-:W-:-:S05]  /*f3c0*/  IADD3 R158, P1, R155, R252, RZ ;  /* 0x000000fc9b9e7210 */ /* 0x002fca0007f3e0ff */
[----:B--2---:R-:W-:-:S05]  /*f3d0*/  IMAD.X R159, R8, 0x1, R159, P1 ;  /* 0x00000001089f7824 */ /* 0x004fca00008e069f */
        /* <DEDUP_REMOVED lines=64> */
[----:B------:R-:W2:Y:S01]  /*f7e0*/  LDL R159, [R1+0x48] ;  /* 0x00004800019f7983 */ /* 0x000ea20000100800 */
[----:B------:R-:W-:Y:S01]  /*f7f0*/  UIADD3 UR4, UR4, 0x1, URZ ;  /* 0x0000000104047890 */ /* 0x000fe2000fffe03f */
[----:B------:R-:W-:Y:S01]  /*f800*/  LEA R7, P2, R5, R7, 0x2 ;  /* 0x0000000705077211 */ /* 0x000fe200078410ff */
[----:B------:R-:W-:Y:S01]  /*f810*/  UIADD3 UR12, UR12, -0x40, URZ ;  /* 0xffffffc00c0c7890 */ /* 0x000fe2000fffe03f */
[----:B--2---:R-:W-:-:S05]  /*f820*/  IMAD.X R159, R8, 0x1, R159, P1 ;  /* 0x00000001089f7824 */ /* 0x004fca00008e069f */
[----:B------:R1:W-:Y:S01]  /*f830*/  LDGSTS.E [R222+0x3f00], desc[UR16][R158.64], P0 ;  /* 0x03f000009ede7fae */ /* 0x0003e20008121850 */
[----:B------:R-:W-:Y:S02]  /*f840*/  ISETP.NE.U32.AND P0, PT, R154, UR4, PT ;  /* 0x000000049a007c0c */ /* 0x000fe4000bf05070 */
[C---:B------:R-:W-:Y:S01]  /*f850*/  LEA R155, P1, R6.reuse, R155, 0x2 ;  /* 0x0000009b069b7211 */ /* 0x040fe200078210ff */
[----:B------:R-:W0:Y:S01]  /*f860*/  LDGDEPBAR ;  /* 0x00000000000079af */ /* 0x000e220000000000 */
[----:B-1----:R-:W-:Y:S02]  /*f870*/  SHF.R.S32.HI R159, RZ, 0x1f, R5 ;  /* 0x0000001fff9f7819 */ /* 0x002fe40000011405 */
[----:B------:R-:W-:Y:S02]  /*f880*/  SHF.R.S32.HI R158, RZ, 0x1f, R6 ;  /* 0x0000001fff9e7819 */ /* 0x000fe40000011406 */
[----:B------:R-:W-:Y:S02]  /*f890*/  SHF.L.U64.HI R159, R5, 0x2, R159 ;  /* 0x00000002059f7819 */ /* 0x000fe4000001029f */
[----:B------:R-:W-:-:S03]  /*f8a0*/  SHF.L.U64.HI R158, R6, 0x2, R158 ;  /* 0x00000002069e7819 */ /* 0x000fc6000001029e */
[----:B------:R-:W-:Y:S02]  /*f8b0*/  IMAD.X R9, R9, 0x1, R159, P2 ;  /* 0x0000000109097824 */ /* 0x000fe400010e069f */
[----:B------:R-:W-:Y:S01]  /*f8c0*/  IMAD.X R8, R8, 0x1, R158, P1 ;  /* 0x0000000108087824 */ /* 0x000fe200008e069e */
[----:B------:R-:W-:Y:S06]  /*f8d0*/  @P0 BRA `(.L_x_1) ;  /* 0xffffffdc003c0947 */ /* 0x000fec000383ffff */
.L_x_0:
[----:B------:R-:W1:Y:S01]  /*f8e0*/  S2R R222, SR_TID.X ;  /* 0x0000000000de7919 */ /* 0x000e620000002100 */
[----:B------:R-:W2:Y:S01]  /*f8f0*/  S2R R154, SR_TID.X ;  /* 0x00000000009a7919 */ /* 0x000ea20000002100 */
[----:B------:R-:W3:Y:S01]  /*f900*/  S2R R158, SR_TID.X ;  /* 0x00000000009e7919 */ /* 0x000ee20000002100 */
[----:B------:R-:W-:Y:S02]  /*f910*/  WARPGROUP.DEPBAR.LE gsb0, 0x0 ;  /* 0x00008000000079c5 */ /* 0x000fe40000010000 */
[----:B------:R-:W-:-:S04]  /*f920*/  DEPBAR.LE SB0, 0x0 ;  /* 0x000080000000791a */ /* 0x000fc80000000000 */
[----:B------:R-:W4:Y:S01]  /*f930*/  LDL.LU R159, [R1+0x234] ;  /* 0x00023400019f7983 */ /* 0x000f220000300800 */
[----:B------:R-:W-:-:S03]  /*f940*/  ULDC UR4, c[0x0][0x244] ;  /* 0x0000910000047ab9 */ /* 0x000fc60000000800 */
[----:B------:R-:W4:Y:S04]  /*f950*/  LDL.LU R90, [R1+0x148] ;  /* 0x00014800015a7983 */ /* 0x000f280000300800 */
[----:B------:R-:W4:Y:S04]  /*f960*/  LDL.LU R89, [R1+0x144] ;  /* 0x0001440001597983 */ /* 0x000f280000300800 */
[----:B------:R-:W4:Y:S04]  /*f970*/  LDL.LU R91, [R1+0x140] ;  /* 0x00014000015b7983 */ /* 0x000f280000300800 */
[----:B------:R-:W4:Y:S01]  /*f980*/  LDL.LU R94, [R1+0x13c] ;  /* 0x00013c00015e7983 */ /* 0x000f220000300800 */
[----:B-1----:R-:W-:-:S03]  /*f990*/  IMAD.SHL.U32 R222, R222, 0x8, RZ ;  /* 0x00000008dede7824 */ /* 0x002fc600078e00ff */
[----:B------:R-:W4:Y:S01]  /*f9a0*/  LDL.LU R93, [R1+0x138] ;  /* 0x00013800015d7983 */ /* 0x000f220000300800 */
[----:B--2---:R-:W-:Y:S01]  /*f9b0*/  IMAD.SHL.U32 R154, R154, 0x80, RZ ;  /* 0x000000809a9a7824 */ /* 0x004fe200078e00ff */
[----:B------:R-:W-:Y:S01]  /*f9c0*/  LOP3.LUT R222, R222, 0x380, RZ, 0xc0, !PT ;  /* 0x00000380dede7812 */ /* 0x000fe200078ec0ff */
[----:B---3--:R-:W-:-:S03]  /*f9d0*/  IMAD.SHL.U32 R158, R158, 0x10, RZ ;  /* 0x000000109e9e7824 */ /* 0x008fc600078e00ff */
[----:B------:R-:W-:Y:S02]  /*f9e0*/  LOP3.LUT R154, R154, 0x400, RZ, 0xc0, !PT ;  /* 0x000004009a9a7812 */ /* 0x000fe400078ec0ff */
[----:B------:R-:W-:Y:S02]  /*f9f0*/  LOP3.LUT R88, R158, 0x70, RZ, 0xc0, !PT ;  /* 0x000000709e587812 */ /* 0x000fe400078ec0ff */
[----:B------:R-:W-:Y:S02]  /*fa00*/  IADD3 R3, R222, UR7, R154 ;  /* 0x00000007de037c10 */ /* 0x000fe4000fffe09a */
[----:B------:R-:W-:Y:S01]  /*fa10*/  LOP3.LUT R0, R158, 0x7f0, RZ, 0xc0, !PT ;  /* 0x000007f09e007812 */ /* 0x000fe200078ec0ff */
[----:B------:R-:W-:Y:S02]  /*fa20*/  BAR.SYNC.DEFER_BLOCKING 0x0 ;  /* 0x0000000000007b1d */ /* 0x000fe40000010000 */
[----:B------:R-:W-:-:S06]  /*fa30*/  IMAD.IADD R88, R88, 0x1, R3 ;  /* 0x0000000158587824 */ /* 0x000fcc00078e0203 */
[----:B------:R-:W1:Y:S01]  /*fa40*/  LDC R3, c[0x0][0x248] ;  /* 0x00009200ff037b82 */ /* 0x000e620000000800 */
[----:B------:R-:W-:Y:S07]  /*fa50*/  STSM.16.M88.4 [R88], R24 ;  /* 0x0000001858007844 */ /* 0x000fee0000000200 */
[----:B------:R-:W-:Y:S06]  /*fa60*/  BAR.SYNC.DEFER_BLOCKING 0x0 ;  /* 0x0000000000007b1d */ /* 0x000fec0000010000 */
[----:B------:R-:W2:Y:S02]  /*fa70*/  LDS.128 R4, [R0+UR7] ;  /* 0x0000000700047984 */ /* 0x000ea40008000c00 */
[----:B------:R-:W-:Y:S06]  /*fa80*/  BAR.SYNC.DEFER_BLOCKING 0x0 ;  /* 0x0000000000007b1d */ /* 0x000fec0000010000 */
[----:B------:R-:W-:Y:S02]  /*fa90*/  STSM.16.M88.4 [R88], R28 ;  /* 0x0000001c58007844 */ /* 0x000fe40000000200 */
[----:B------:R-:W-:Y:S06]  /*faa0*/  BAR.SYNC.DEFER_BLOCKING 0x0 ;  /* 0x0000000000007b1d */ /* 0x000fec0000010000 */
[----:B-----5:R-:W3:Y:S02]  /*fab0*/  LDS.128 R8, [R0+UR7] ;  /* 0x0000000700087984 */ /* 0x020ee40008000c00 */
[----:B------:R-:W-:Y:S06]  /*fac0*/  BAR.SYNC.DEFER_BLOCKING 0x0 ;  /* 0x0000000000007b1d */ /* 0x000fec0000010000 */
[----:B------:R-:W-:Y:S02]  /*fad0*/  STSM.16.M88.4 [R88], R32 ;  /* 0x0000002058007844 */ /* 0x000fe40000000200 */
[----:B------:R-:W-:Y:S06]  /*fae0*/  BAR.SYNC.DEFER_BLOCKING 0x0 ;  /* 0x0000000000007b1d */ /* 0x000fec0000010000 */
[----:B------:R-:W3:Y:S02]  /*faf0*/  LDS.128 R12, [R0+UR7] ;  /* 0x00000007000c7984 */ /* 0x000ee40008000c00 */
[----:B------:R-:W-:Y:S06]  /*fb00*/  BAR.SYNC.DEFER_BLOCKING 0x0 ;  /* 0x0000000000007b1d */ /* 0x000fec0000010000 */
[----:B------:R-:W-:Y:S02]  /*fb10*/  STSM.16.M88.4 [R88], R36 ;  /* 0x0000002458007844 */ /* 0x000fe40000000200 */
[----:B------:R-:W-:Y:S06]  /*fb20*/  BAR.SYNC.DEFER_BLOCKING 0x0 ;  /* 0x0000000000007b1d */ /* 0x000fec0000010000 */
[----:B------:R-:W3:Y:S02]  /*fb30*/  LDS.128 R16, [R0+UR7] ;  /* 0x0000000700107984 */ /* 0x000ee40008000c00 */
[----:B------:R-:W-:Y:S06]  /*fb40*/  BAR.SYNC.DEFER_BLOCKING 0x0 ;  /* 0x0000000000007b1d */ /* 0x000fec0000010000 */
[----:B------:R-:W-:Y:S02]  /*fb50*/  STSM.16.M88.4 [R88], R40 ;  /* 0x0000002858007844 */ /* 0x000fe40000000200 */
[----:B------:R-:W-:Y:S01]  /*fb60*/  BAR.SYNC.DEFER_BLOCKING 0x0 ;  /* 0x0000000000007b1d */ /* 0x000fe20000010000 */
[----:B------:R-:W-:-:S02]  /*fb70*/  ISETP.LT.AND P2, PT, R2, R157, !P3 ;  /* 0x0000009d0200720c */ /* 0x000fc40005f41270 */
[----:B----4-:R-:W-:-:S03]  /*fb80*/  ISETP.LT.AND P1, PT, R159, R157, !P3 ;  /* 0x0000009d9f00720c */ /* 0x010fc60005f21270 */
[----:B------:R-:W4:Y:S02]  /*fb90*/  LDS.128 R20, [R0+UR7] ;  /* 0x0000000700147984 */ /* 0x000f240008000c00 */
[----:B------:R-:W-:Y:S06]  /*fba0*/  BAR.SYNC.DEFER_BLOCKING 0x0 ;  /* 0x0000000000007b1d */ /* 0x000fec0000010000 */
[----:B------:R-:W-:Y:S02]  /*fbb0*/  STSM.16.M88.4 [R88], R44 ;  /* 0x0000002c58007844 */ /* 0x000fe40000000200 */
[----:B------:R-:W-:Y:S06]  /*fbc0*/  BAR.SYNC.DEFER_BLOCKING 0x0 ;  /* 0x0000000000007b1d */ /* 0x000fec0000010000 */
        /* <DEDUP_REMOVED lines=14> */
[----:B------:R1:W-:Y:S02]  /*fcb0*/  STSM.16.M88.4 [R88], R60 ;  /* 0x0000003c58007844 */ /* 0x0003e40000000200 */
[----:B------:R-:W-:Y:S06]  /*fcc0*/  BAR.SYNC.DEFER_BLOCKING 0x0 ;  /* 0x0000000000007b1d */ /* 0x000fec0000010000 */
[----:B------:R-:W4:Y:S02]  /*fcd0*/  LDS.128 R40, [R0+UR7] ;  /* 0x0000000700287984 */ /* 0x000f240008000c00 */
[----:B------:R-:W-:Y:S01]  /*fce0*/  BAR.SYNC.DEFER_BLOCKING 0x0 ;  /* 0x0000000000007b1d */ /* 0x000fe20000010000 */
[----:B-1----:R-:W-:Y:S01]  /*fcf0*/  IMAD R60, R90, UR4, RZ ;  /* 0x000000045a3c7c24 */ /* 0x002fe2000f8e02ff */
[----:B------:R-:W-:Y:S01]  /*fd00*/  ISETP.LT.AND P0, PT, R89, R157, !P3 ;  /* 0x0000009d5900720c */ /* 0x000fe20005f01270 */
[----:B------:R-:W-:-:S03]  /*fd10*/  IMAD R61, R2, R3, RZ ;  /* 0x00000003023d7224 */ /* 0x000fc600078e02ff */
[----:B------:R-:W-:Y:S01]  /*fd20*/  ULDC.64 UR4, c[0x0][0x220] ;  /* 0x0000880000047ab9 */ /* 0x000fe20000000a00 */
[----:B------:R-:W2:Y:S04]  /*fd30*/  LDL.LU R90, [R1+0x134] ;  /* 0x00013400015a7983 */ /* 0x000ea80000300800 */
[----:B------:R1:W-:Y:S01]  /*fd40*/  STSM.16.M88.4 [R88], R64 ;  /* 0x0000004058007844 */ /* 0x0003e20000000200 */
[----:B------:R-:W-:Y:S01]  /*fd50*/  BAR.SYNC.DEFER_BLOCKING 0x0 ;  /* 0x0000000000007b1d */ /* 0x000fe20000010000 */
[----:B-1----:R-:W-:-:S05]  /*fd60*/  IMAD R65, R89, R3, RZ ;  /* 0x0000000359417224 */ /* 0x002fca00078e02ff */
[----:B------:R-:W3:Y:S01]  /*fd70*/  LDL.LU R89, [R1+0x130] ;  /* 0x0001300001597983 */ /* 0x000ee20000300800 */
[----:B------:R-:W-:-:S03]  /*fd80*/  LEA R2, P4, R60, UR4, 0x2 ;  /* 0x000000043c027c11 */ /* 0x000fc6000f8810ff */
[----:B------:R-:W4:Y:S04]  /*fd90*/  LDL.LU R92, [R1+0x12c] ;  /* 0x00012c00015c7983 */ /* 0x000f280000300800 */
[----:B------:R-:W1:Y:S01]  /*fda0*/  LDS.128 R44, [R0+UR7] ;  /* 0x00000007002c7984 */ /* 0x000e620008000c00 */
[----:B------:R-:W-:Y:S06]  /*fdb0*/  BAR.SYNC.DEFER_BLOCKING 0x0 ;  /* 0x0000000000007b1d */ /* 0x000fec0000010000 */
[----:B------:R1:W-:Y:S02]  /*fdc0*/  STSM.16.M88.4 [R88], R68 ;  /* 0x0000004458007844 */ /* 0x0003e40000000200 */
[----:B------:R-:W-:Y:S06]  /*fdd0*/  BAR.SYNC.DEFER_BLOCKING 0x0 ;  /* 0x0000000000007b1d */ /* 0x000fec0000010000 */
[----:B------:R-:W4:Y:S02]  /*fde0*/  LDS.128 R48, [R0+UR7] ;  /* 0x0000000700307984 */ /* 0x000f240008000c00 */
[----:B------:R-:W-:Y:S06]  /*fdf0*/  BAR.SYNC.DEFER_BLOCKING 0x0 ;  /* 0x0000000000007b1d */ /* 0x000fec0000010000 */
[----:B------:R1:W-:Y:S02]  /*fe00*/  STSM.16.M88.4 [R88], R72 ;  /* 0x0000004858007844 */ /* 0x0003e40000000200 */
[----:B------:R-:W-:Y:S06]  /*fe10*/  BAR.SYNC.DEFER_BLOCKING 0x0 ;  /* 0x0000000000007b1d */ /* 0x000fec0000010000 */
[----:B------:R-:W4:Y:S02]  /*fe20*/  LDS.128 R52, [R0+UR7] ;  /* 0x0000000700347984 */ /* 0x000f240008000c00 */
[----:B------:R-:W-:Y:S06]  /*fe30*/  BAR.SYNC.DEFER_BLOCKING 0x0 ;  /* 0x0000000000007b1d */ /* 0x000fec0000010000 */
[----:B------:R-:W-:Y:S02]  /*fe40*/  STSM.16.M88.4 [R88], R76 ;  /* 0x0000004c58007844 */ /* 0x000fe40000000200 */
[----:B------:R-:W-:Y:S06]  /*fe50*/  BAR.SYNC.DEFER_BLOCKING 0x0 ;  /* 0x0000000000007b1d */ /* 0x000fec0000010000 */
[----:B------:R-:W4:Y:S02]  /*fe60*/  LDS.128 R56, [R0+UR7] ;  /* 0x0000000700387984 */ /* 0x000f240008000c00 */
[----:B------:R-:W-:Y:S01]  /*fe70*/  BAR.SYNC.DEFER_BLOCKING 0x0 ;  /* 0x0000000000007b1d */ /* 0x000fe20000010000 */
[----:B------:R-:W-:-:S02]  /*fe80*/  LEA.HI.X.SX32 R64, R60, UR5, 0x2, P4 ;  /* 0x000000053c407c11 */ /* 0x000fc4000a0f16ff */
[----:B------:R-:W-:-:S03]  /*fe90*/  LEA R66, P6, R61, R2, 0x2 ;  /* 0x000000023d427211 */ /* 0x000fc600078c10ff */
[----:B------:R-:W-:Y:S01]  /*fea0*/  STSM.16.M88.4 [R88], R80 ;  /* 0x0000005058007844 */ /* 0x000fe20000000200 */
[----:B------:R-:W-:Y:S01]  /*feb0*/  LEA.HI.X.SX32 R67, R61, R64, 0x2, P6 ;  /* 0x000000403d437211 */ /* 0x000fe200030f16ff */
[----:B------:R-:W-:Y:S06]  /*fec0*/  BAR.SYNC.DEFER_BLOCKING 0x0 ;  /* 0x0000000000007b1d */ /* 0x000fec0000010000 */
[----:B------:R-:W4:Y:S02]  /*fed0*/  LDS.128 R60, [R0+UR7] ;  /* 0x00000007003c7984 */ /* 0x000f240008000c00 */
[----:B------:R-:W-:Y:S01]  /*fee0*/  BAR.SYNC.DEFER_BLOCKING 0x0 ;  /* 0x0000000000007b1d */ /* 0x000fe20000010000 */
[C---:B------:R-:W-:Y:S01]  /*fef0*/  ISETP.LT.AND P4, PT, R91.reuse, R157, !P3 ;  /* 0x0000009d5b00720c */ /* 0x040fe20005f81270 */
[----:B-1----:R-:W-:Y:S01]  /*ff00*/  IMAD R71, R91, R3, RZ ;  /* 0x000000035b477224 */ /* 0x002fe200078e02ff */
[----:B------:R-:W-:-:S03]  /*ff10*/  LEA R68, P5, R65, R2, 0x2 ;  /* 0x0000000241447211 */ /* 0x000fc600078a10ff */
[----:B------:R-:W4:Y:S04]  /*ff20*/  LDL.LU R91, [R1+0x128] ;  /* 0x00012800015b7983 */ /* 0x000f280000300800 */
[----:B------:R1:W-:Y:S01]  /*ff30*/  STSM.16.M88.4 [R88], R84 ;  /* 0x0000005458007844 */ /* 0x0003e20000000200 */
[----:B------:R-:W-:Y:S01]  /*ff40*/  BAR.SYNC.DEFER_BLOCKING 0x0 ;  /* 0x0000000000007b1d */ /* 0x000fe20000010000 */
[----:B------:R-:W-:Y:S02]  /*ff50*/  LEA R70, P6, R71, R2, 0x2 ;  /* 0x0000000247467211 */ /* 0x000fe400078c10ff */
[-C--:B------:R-:W-:Y:S02]  /*ff60*/  LEA.HI.X.SX32 R69, R65, R64.reuse, 0x2, P5 ;  /* 0x0000004041457211 */ /* 0x080fe400028f16ff */
[----:B------:R-:W-:Y:S01]  /*ff70*/  LEA.HI.X.SX32 R71, R71, R64, 0x2, P6 ;  /* 0x0000004047477211 */ /* 0x000fe200030f16ff */
[-C--:B------:R-:W-:Y:S01]  /*ff80*/  IMAD R73, R94, R3.reuse, RZ ;  /* 0x000000035e497224 */ /* 0x080fe200078e02ff */
[----:B-1----:R-:W4:Y:S01]  /*ff90*/  LDL.LU R88, [R1+0x124] ;  /* 0x0001240001587983 */ /* 0x002f220000300800 */
[----:B------:R-:W-:-:S02]  /*ffa0*/  IMAD R65, R93, R3, RZ ;  /* 0x000000035d417224 */ /* 0x000fc400078e02ff */
[----:B--2---:R-:W-:Y:S01]  /*ffb0*/  IMAD R75, R90, R3, RZ ;  /* 0x000000035a4b7224 */ /* 0x004fe200078e02ff */
[----:B------:R-:W-:Y:S01]  /*ffc0*/  LEA R72, P5, R73, R2, 0x2 ;  /* 0x0000000249487211 */ /* 0x000fe200078a10ff */
[----:B------:R1:W-:Y:S01]  /*ffd0*/  @P2 STG.E desc[UR16][R66.64], R4 ;  /* 0x0000000442002986 */ /* 0x0003e2000c101910 */
[----:B------:R-:W-:-:S03]  /*ffe0*/  ISETP.LT.AND P2, PT, R94, R157, !P3 ;  /* 0x0000009d5e00720c */ /* 0x000fc60005f41270 */
[----:B------:R2:W-:Y:S01]  /*fff0*/  @P0 STG.E desc[UR16][R68.64], R5 ;  /* 0x0000000544000986 */ /* 0x0005e2000c101910 */
[----:B------:R-:W-:-:S03]  /*10000*/  ISETP.LT.AND P0, PT, R93, R157, !P3 ;  /* 0x0000009d5d00720c */ /* 0x000fc60005f01270 */
[----:B------:R-:W-:Y:S01]  /*10010*/  @P4 STG.E desc[UR16][R70.64], R6 ;  /* 0x0000000646004986 */ /* 0x000fe2000c101910 */
[----:B------:R-:W-:-:S03]  /*10020*/  ISETP.LT.AND P4, PT, R90, R157, !P3 ;  /* 0x0000009d5a00720c */ /* 0x000fc60005f81270 */
[----:B------:R-:W2:Y:S04]  /*10030*/  LDL.LU R93, [R1+0x120] ;  /* 0x00012000015d7983 */ /* 0x000ea80000300800 */
[----:B------:R-:W2:Y:S01]  /*10040*/  LDL.LU R90, [R1+0x11c] ;  /* 0x00011c00015a7983 */ /* 0x000ea20000300800 */
[----:B------:R-:W-:Y:S01]  /*10050*/  LEA.HI.X.SX32 R73, R73, R64, 0x2, P5 ;  /* 0x0000004049497211 */ /* 0x000fe200028f16ff */
[----:B---3--:R-:W-:-:S04]  /*10060*/  IMAD R77, R89, R3, RZ ;  /* 0x00000003594d7224 */ /* 0x008fc800078e02ff */
[----:B------:R3:W-:Y:S01]  /*10070*/  @P2 STG.E desc[UR16][R72.64], R7 ;  /* 0x0000000748002986 */ /* 0x0007e2000c101910 */
[----:B------:R-:W-:-:S03]  /*10080*/  ISETP.LT.AND P2, PT, R89, R157, !P3 ;  /* 0x0000009d5900720c */ /* 0x000fc60005f41270 */
[----:B------:R-:W3:Y:S01]  /*10090*/  LDL.LU R89, [R1+0x118] ;  /* 0x0001180001597983 */ /* 0x000ee20000300800 */
[-C--:B-1----:R-:W-:Y:S02]  /*100a0*/  LEA R66, P6, R65, R2.reuse, 0x2 ;  /* 0x0000000241427211 */ /* 0x082fe400078c10ff */
[----:B------:R-:W-:Y:S02]  /*100b0*/  LEA R74, P5, R75, R2, 0x2 ;  /* 0x000000024b4a7211 */ /* 0x000fe400078a10ff */
[-C--:B------:R-:W-:Y:S01]  /*100c0*/  LEA.HI.X.SX32 R67, R65, R64.reuse, 0x2, P6 ;  /* 0x0000004041437211 */ /* 0x080fe200030f16ff */
[----:B----4-:R-:W-:Y:S01]  /*100d0*/  IMAD R65, R92, R3, RZ ;  /* 0x000000035c417224 */ /* 0x010fe200078e02ff */
[----:B------:R-:W-:-:S03]  /*100e0*/  LEA.HI.X.SX32 R75, R75, R64, 0x2, P5 ;  /* 0x000000404b4b7211 */ /* 0x000fc600028f16ff */
[----:B------:R1:W-:Y:S01]  /*100f0*/  @P0 STG.E desc[UR16][R66.64], R8 ;  /* 0x0000000842000986 */ /* 0x0003e2000c101910 */
[----:B------:R-:W-:Y:S02]  /*10100*/  ISETP.LT.AND P0, PT, R92, R157, !P3 ;  /* 0x0000009d5c00720c */ /* 0x000fe40005f01270 */
[-C--:B------:R-:W-:Y:S01]  /*10110*/  LEA R4, P6, R77, R2.reuse, 0x2 ;  /* 0x000000024d047211 */ /* 0x080fe200078c10ff */
[----:B------:R-:W4:Y:S01]  /*10120*/  LDL.LU R92, [R1+0x114] ;  /* 0x00011400015c7983 */ /* 0x000f220000300800 */
[----:B--2---:R-:W-:Y:S02]  /*10130*/  LEA R68, P5, R65, R2, 0x2 ;  /* 0x0000000241447211 */ /* 0x004fe400078a10ff */
[-C--:B------:R-:W-:Y:S01]  /*10140*/  LEA.HI.X.SX32 R5, R77, R64.reuse, 0x2, P6 ;  /* 0x000000404d057211 */ /* 0x080fe200030f16ff */
[----:B------:R-:W-:Y:S01]  /*10150*/  @P4 STG.E desc[UR16][R74.64], R9 ;  /* 0x000000094a004986 */ /* 0x000fe2000c101910 */
[----:B------:R-:W-:-:S03]  /*10160*/  LEA.HI.X.SX32 R69, R65, R64, 0x2, P5 ;  /* 0x0000004041457211 */ /* 0x000fc600028f16ff */
[----:B------:R-:W-:Y:S04]  /*10170*/  @P2 STG.E desc[UR16][R4.64], R10 ;  /* 0x0000000a04002986 */ /* 0x000fe8000c101910 */
[----:B------:R2:W-:Y:S01]  /*10180*/  @P0 STG.E desc[UR16][R68.64], R11 ;  /* 0x0000000b44000986 */ /* 0x0005e2000c101910 */
[C---:B------:R-:W-:Y:S01]  /*10190*/  ISETP.LT.AND P4, PT, R91.reuse, R157, !P3 ;  /* 0x0000009d5b00720c */ /* 0x040fe20005f81270 */
[----:B---3--:R-:W-:Y:S02]  /*101a0*/  IMAD R7, R91, R3, RZ ;  /* 0x000000035b077224 */ /* 0x008fe400078e02ff */
[----:B------:R-:W3:Y:S03]  /*101b0*/  LDL.LU R91, [R1+0x110] ;  /* 0x00011000015b7983 */ /* 0x000ee60000300800 */
[----:B------:R-:W-:-:S04]  /*101c0*/  LEA R6, P6, R7, R2, 0x2 ;  /* 0x0000000207067211 */ /* 0x000fc800078c10ff */
[----:B------:R-:W-:-:S05]  /*101d0*/  LEA.HI.X.SX32 R7, R7, R64, 0x2, P6 ;  /* 0x0000004007077211 */ /* 0x000fca00030f16ff */
[----:B------:R4:W-:Y:S01]  /*101e0*/  @P4 STG.E desc[UR16][R6.64], R12 ;  /* 0x0000000c06004986 */ /* 0x0009e2000c101910 */
[C---:B------:R-:W-:Y:S01]  /*101f0*/  ISETP.LT.AND P2, PT, R88.reuse, R157, !P3 ;  /* 0x0000009d5800720c */ /* 0x040fe20005f41270 */
[----:B------:R-:W-:Y:S02]  /*10200*/  IMAD R65, R88, R3, RZ ;  /* 0x0000000358417224 */ /* 0x000fe400078e02ff */
[----:B------:R-:W3:Y:S03]  /*10210*/  LDL.LU R88, [R1+0x10c] ;  /* 0x00010c0001587983 */ /* 0x000ee60000300800 */
[----:B-1----:R-:W-:-:S04]  /*10220*/  LEA R66, P5, R65, R2, 0x2 ;  /* 0x0000000241427211 */ /* 0x002fc800078a10ff */
[----:B------:R-:W-:Y:S01]  /*10230*/  LEA.HI.X.SX32 R67, R65, R64, 0x2, P5 ;  /* 0x0000004041437211 */ /* 0x000fe200028f16ff */
[C---:B------:R-:W-:Y:S01]  /*10240*/  IMAD R71, R93.reuse, R3, RZ ;  /* 0x000000035d477224 */ /* 0x040fe200078e02ff */
[----:B------:R-:W-:Y:S02]  /*10250*/  ISETP.LT.AND P0, PT, R93, R157, !P3 ;  /* 0x0000009d5d00720c */ /* 0x000fe40005f01270 */
[----:B------:R-:W3:Y:S01]  /*10260*/  LDL.LU R93, [R1+0x108] ;  /* 0x00010800015d7983 */ /* 0x000ee20000300800 */
[C---:B------:R-:W-:Y:S01]  /*10270*/  IMAD R73, R90.reuse, R3, RZ ;  /* 0x000000035a497224 */ /* 0x040fe200078e02ff */
[-C--:B------:R-:W-:Y:S02]  /*10280*/  ISETP.LT.AND P4, PT, R90, R157.reuse, !P3 ;  /* 0x0000009d5a00720c */ /* 0x080fe40005f81270 */
[----:B------:R-:W3:Y:S04]  /*10290*/  LDL.LU R90, [R1+0x104] ;  /* 0x00010400015a7983 */ /* 0x000ee80000300800 */
[----:B------:R1:W-:Y:S01]  /*102a0*/  @P2 STG.E desc[UR16][R66.64], R13 ;  /* 0x0000000d42002986 */ /* 0x0003e2000c101910 */
[C---:B------:R-:W-:Y:S01]  /*102b0*/  ISETP.LT.AND P2, PT, R89.reuse, R157, !P3 ;  /* 0x0000009d5900720c */ /* 0x040fe20005f41270 */
[----:B--2---:R-:W-:-:S02]  /*102c0*/  IMAD R11, R89, R3, RZ ;  /* 0x00000003590b7224 */ /* 0x004fc400078e02ff */
[----:B------:R-:W2:Y:S01]  /*102d0*/  LDL.LU R89, [R1+0x100] ;  /* 0x0001000001597983 */ /* 0x000ea20000300800 */
[-C--:B------:R-:W-:Y:S02]  /*102e0*/  LEA R8, P6, R71, R2.reuse, 0x2 ;  /* 0x0000000247087211 */ /* 0x080fe400078c10ff */
[----:B------:R-:W-:Y:S02]  /*102f0*/  LEA R4, P5, R73, R2, 0x2 ;  /* 0x0000000249047211 */ /* 0x000fe400078a10ff */
[-C--:B------:R-:W-:Y:S02]  /*10300*/  LEA.HI.X.SX32 R9, R71, R64.reuse, 0x2, P6 ;  /* 0x0000004047097211 */ /* 0x080fe400030f16ff */
[----:B------:R-:W-:-:S03]  /*10310*/  LEA.HI.X.SX32 R5, R73, R64, 0x2, P5 ;  /* 0x0000004049057211 */ /* 0x000fc600028f16ff */
[----:B------:R1:W-:Y:S01]  /*10320*/  @P0 STG.E desc[UR16][R8.64], R14 ;  /* 0x0000000e08000986 */ /* 0x0003e2000c101910 */
[C---:B----4-:R-:W-:Y:S01]  /*10330*/  ISETP.LT.AND P0, PT, R92.reuse, R157, !P3 ;  /* 0x0000009d5c00720c */ /* 0x050fe20005f01270 */
[----:B------:R-:W-:Y:S01]  /*10340*/  IMAD R65, R92, R3, RZ ;  /* 0x000000035c417224 */ /* 0x000fe200078e02ff */
[C---:B------:R-:W-:Y:S01]  /*10350*/  LEA R6, P6, R11.reuse, R2, 0x2 ;  /* 0x000000020b067211 */ /* 0x040fe200078c10ff */
[----:B------:R-:W4:Y:S03]  /*10360*/  LDL.LU R92, [R1+0xfc] ;  /* 0x0000fc00015c7983 */ /* 0x000f260000300800 */
[----:B------:R-:W-:Y:S01]  /*10370*/  LEA.HI.X.SX32 R7, R11, R64, 0x2, P6 ;  /* 0x000000400b077211 */ /* 0x000fe200030f16ff */
[----:B------:R1:W-:Y:S01]  /*10380*/  @P4 STG.E desc[UR16][R4.64], R15 ;  /* 0x0000000f04004986 */ /* 0x0003e2000c101910 */
[----:B------:R-:W-:-:S03]  /*10390*/  LEA R10, P5, R65, R2, 0x2 ;  /* 0x00000002410a7211 */ /* 0x000fc600078a10ff */
[----:B------:R-:W-:Y:S01]  /*103a0*/  @P2 STG.E desc[UR16][R6.64], R16 ;  /* 0x0000001006002986 */ /* 0x000fe2000c101910 */
[----:B------:R-:W-:-:S05]  /*103b0*/  LEA.HI.X.SX32 R11, R65, R64, 0x2, P5 ;  /* 0x00000040410b7211 */ /* 0x000fca00028f16ff */
[----:B------:R-:W-:Y:S01]  /*103c0*/  @P0 STG.E desc[UR16][R10.64], R17 ;  /* 0x000000110a000986 */ /* 0x000fe2000c101910 */
[C---:B---3--:R-:W-:Y:S01]  /*103d0*/  IMAD R69, R91.reuse, R3, RZ ;  /* 0x000000035b457224 */ /* 0x048fe200078e02ff */
[----:B------:R-:W-:Y:S02]  /*103e0*/  ISETP.LT.AND P4, PT, R91, R157, !P3 ;  /* 0x0000009d5b00720c */ /* 0x000fe40005f81270 */
[----:B------:R-:W3:Y:S02]  /*103f0*/  LDL.LU R91, [R1+0xf8] ;  /* 0x0000f800015b7983 */ /* 0x000ee40000300800 */
[----:B------:R-:W-:-:S04]  /*10400*/  LEA R12, P6, R69, R2, 0x2 ;  /* 0x00000002450c7211 */ /* 0x000fc800078c10ff */
[----:B-1----:R-:W-:-:S05]  /*10410*/  LEA.HI.X.SX32 R13, R69, R64, 0x2, P6 ;  /* 0x00000040450d7211 */ /* 0x002fca00030f16ff */
[----:B------:R1:W-:Y:S01]  /*10420*/  @P4 STG.E desc[UR16][R12.64], R18 ;  /* 0x000000120c004986 */ /* 0x0003e2000c101910 */
[C---:B------:R-:W-:Y:S01]  /*10430*/  IMAD R67, R88.reuse, R3, RZ ;  /* 0x0000000358437224 */ /* 0x040fe200078e02ff */
[----:B------:R-:W-:Y:S02]  /*10440*/  ISETP.LT.AND P2, PT, R88, R157, !P3 ;  /* 0x0000009d5800720c */ /* 0x000fe40005f41270 */
[----:B------:R-:W3:Y:S04]  /*10450*/  LDL.LU R88, [R1+0xf4] ;  /* 0x0000f40001587983 */ /* 0x000ee80000300800 */
[----:B------:R-:W3:Y:S01]  /*10460*/  LDL.LU R14, [R1+0xf0] ;  /* 0x0000f000010e7983 */ /* 0x000ee20000300800 */
[----:B------:R-:W-:-:S04]  /*10470*/  LEA R8, P5, R67, R2, 0x2 ;  /* 0x0000000243087211 */ /* 0x000fc800078a10ff */
[----:B------:R-:W-:-:S05]  /*10480*/  LEA.HI.X.SX32 R9, R67, R64, 0x2, P5 ;  /* 0x0000004043097211 */ /* 0x000fca00028f16ff */
[----:B------:R3:W-:Y:S01]  /*10490*/  @P2 STG.E desc[UR16][R8.64], R19 ;  /* 0x0000001308002986 */ /* 0x0007e2000c101910 */
[C---:B------:R-:W-:Y:S01]  /*104a0*/  ISETP.LT.AND P4, PT, R90.reuse, R157, !P3 ;  /* 0x0000009d5a00720c */ /* 0x040fe20005f81270 */
[-C--:B------:R-:W-:Y:S02]  /*104b0*/  IMAD R15, R90, R3.reuse, RZ ;  /* 0x000000035a0f7224 */ /* 0x080fe400078e02ff */
[----:B------:R-:W3:Y:S01]  /*104c0*/  LDL.LU R90, [R1+0xec] ;  /* 0x0000ec00015a7983 */ /* 0x000ee20000300800 */
[C---:B--2---:R-:W-:Y:S01]  /*104d0*/  IMAD R65, R89.reuse, R3, RZ ;  /* 0x0000000359417224 */ /* 0x044fe200078e02ff */
[----:B------:R-:W-:Y:S02]  /*104e0*/  ISETP.LT.AND P2, PT, R89, R157, !P3 ;  /* 0x0000009d5900720c */ /* 0x000fe40005f41270 */
[----:B------:R-:W2:Y:S04]  /*104f0*/  LDL.LU R89, [R1+0xe8] ;  /* 0x0000e80001597983 */ /* 0x000ea80000300800 */
[----:B-1----:R-:W2:Y:S04]  /*10500*/  LDL.LU R18, [R1+0xe4] ;  /* 0x0000e40001127983 */ /* 0x002ea80000300800 */
[----:B------:R-:W2:Y:S01]  /*10510*/  LDL.LU R16, [R1+0xe0] ;  /* 0x0000e00001107983 */ /* 0x000ea20000300800 */
[C---:B------:R-:W-:Y:S01]  /*10520*/  IMAD R5, R93.reuse, R3, RZ ;  /* 0x000000035d057224 */ /* 0x040fe200078e02ff */
[----:B------:R-:W-:-:S04]  /*10530*/  ISETP.LT.AND P0, PT, R93, R157, !P3 ;  /* 0x0000009d5d00720c */ /* 0x000fc80005f01270 */
[-C--:B------:R-:W-:Y:S02]  /*10540*/  LEA R4, P6, R5, R2.reuse, 0x2 ;  /* 0x0000000205047211 */ /* 0x080fe400078c10ff */
[----:B------:R-:W-:Y:S02]  /*10550*/  LEA R6, P5, R15, R2, 0x2 ;  /* 0x000000020f067211 */ /* 0x000fe400078a10ff */
[----:B------:R-:W-:Y:S01]  /*10560*/  LEA.HI.X.SX32 R5, R5, R64, 0x2, P6 ;  /* 0x0000004005057211 */ /* 0x000fe200030f16ff */
[C---:B----4-:R-:W-:Y:S01]  /*10570*/  IMAD R17, R92.reuse, R3, RZ ;  /* 0x000000035c117224 */ /* 0x050fe200078e02ff */
[----:B------:R-:W-:Y:S02]  /*10580*/  LEA R10, P6, R65, R2, 0x2 ;  /* 0x00000002410a7211 */ /* 0x000fe400078c10ff */
[----:B------:R-:W-:Y:S01]  /*10590*/  LEA.HI.X.SX32 R7, R15, R64, 0x2, P5 ;  /* 0x000000400f077211 */ /* 0x000fe200028f16ff */
[----:B------:R1:W-:Y:S01]  /*105a0*/  @P0 STG.E desc[UR16][R4.64], R20 ;  /* 0x0000001404000986 */ /* 0x0003e2000c101910 */
[----:B------:R-:W-:-:S02]  /*105b0*/  ISETP.LT.AND P0, PT, R92, R157, !P3 ;  /* 0x0000009d5c00720c */ /* 0x000fc40005f01270 */
[----:B------:R-:W-:Y:S01]  /*105c0*/  LEA R12, P5, R17, R2, 0x2 ;  /* 0x00000002110c7211 */ /* 0x000fe200078a10ff */
[----:B------:R-:W-:Y:S01]  /*105d0*/  @P4 STG.E desc[UR16][R6.64], R21 ;  /* 0x0000001506004986 */ /* 0x000fe2000c101910 */
[-C--:B------:R-:W-:Y:S02]  /*105e0*/  LEA.HI.X.SX32 R11, R65, R64.reuse, 0x2, P6 ;  /* 0x00000040410b7211 */ /* 0x080fe400030f16ff */
[----:B------:R-:W-:-:S03]  /*105f0*/  LEA.HI.X.SX32 R13, R17, R64, 0x2, P5 ;  /* 0x00000040110d7211 */ /* 0x000fc600028f16ff */
[----:B------:R4:W-:Y:S04]  /*10600*/  @P2 STG.E desc[UR16][R10.64], R22 ;  /* 0x000000160a002986 */ /* 0x0009e8000c101910 */
[----:B------:R2:W-:Y:S01]  /*10610*/  @P0 STG.E desc[UR16][R12.64], R23 ;  /* 0x000000170c000986 */ /* 0x0005e2000c101910 */
[C---:B---3--:R-:W-:Y:S01]  /*10620*/  IMAD R9, R91.reuse, R3, RZ ;  /* 0x000000035b097224 */ /* 0x048fe200078e02ff */
[----:B------:R-:W-:-:S04]  /*10630*/  ISETP.LT.AND P4, PT, R91, R157, !P3 ;  /* 0x0000009d5b00720c */ /* 0x000fc80005f81270 */
[----:B-1----:R-:W-:-:S04]  /*10640*/  LEA R4, P6, R9, R2, 0x2 ;  /* 0x0000000209047211 */ /* 0x002fc800078c10ff */
[----:B------:R-:W-:-:S05]  /*10650*/  LEA.HI.X.SX32 R5, R9, R64, 0x2, P6 ;  /* 0x0000004009057211 */ /* 0x000fca00030f16ff */
[----:B------:R1:W-:Y:S01]  /*10660*/  @P4 STG.E desc[UR16][R4.64], R24 ;  /* 0x0000001804004986 */ /* 0x0003e2000c101910 */
[C---:B------:R-:W-:Y:S01]  /*10670*/  ISETP.LT.AND P2, PT, R88.reuse, R157, !P3 ;  /* 0x0000009d5800720c */ /* 0x040fe20005f41270 */
[-C--:B------:R-:W-:Y:S02]  /*10680*/  IMAD R15, R88, R3.reuse, RZ ;  /* 0x00000003580f7224 */ /* 0x080fe400078e02ff */
[----:B------:R-:W3:Y:S01]  /*10690*/  LDL.LU R88, [R1+0xc8] ;  /* 0x0000c80001587983 */ /* 0x000ee20000300800 */
[C---:B------:R-:W-:Y:S01]  /*106a0*/  IMAD R17, R14.reuse, R3, RZ ;  /* 0x000000030e117224 */ /* 0x040fe200078e02ff */
[----:B------:R-:W-:Y:S02]  /*106b0*/  ISETP.LT.AND P0, PT, R14, R157, !P3 ;  /* 0x0000009d0e00720c */ /* 0x000fe40005f01270 */
[----:B------:R-:W3:Y:S01]  /*106c0*/  LDL.LU R14, [R1+0xc4] ;  /* 0x0000c400010e7983 */ /* 0x000ee20000300800 */
[----:B------:R-:W-:-:S03]  /*106d0*/  LEA R8, P5, R15, R2, 0x2 ;  /* 0x000000020f087211 */ /* 0x000fc600078a10ff */
[----:B----4-:R-:W4:Y:S01]  /*106e0*/  LDL.LU R22, [R1+0xc0] ;  /* 0x0000c00001167983 */ /* 0x010f220000300800 */
[----:B------:R-:W-:Y:S02]  /*106f0*/  LEA R6, P6, R17, R2, 0x2 ;  /* 0x0000000211067211 */ /* 0x000fe400078c10ff */
[-C--:B------:R-:W-:Y:S01]  /*10700*/  LEA.HI.X.SX32 R9, R15, R64.reuse, 0x2, P5 ;  /* 0x000000400f097211 */ /* 0x080fe200028f16ff */
[----:B------:R-:W4:Y:S01]  /*10710*/  LDL.LU R21, [R1+0xbc] ;  /* 0x0000bc0001157983 */ /* 0x000f220000300800 */
[----:B------:R-:W-:Y:S01]  /*10720*/  LEA.HI.X.SX32 R7, R17, R64, 0x2, P6 ;  /* 0x0000004011077211 */ /* 0x000fe200030f16ff */
[C---:B------:R-:W-:Y:S01]  /*10730*/  IMAD R19, R90.reuse, R3, RZ ;  /* 0x000000035a137224 */ /* 0x040fe200078e02ff */
[----:B------:R-:W-:-:S04]  /*10740*/  ISETP.LT.AND P4, PT, R90, R157, !P3 ;  /* 0x0000009d5a00720c */ /* 0x000fc80005f81270 */
[C---:B------:R-:W-:Y:S01]  /*10750*/  LEA R10, P5, R19.reuse, R2, 0x2 ;  /* 0x00000002130a7211 */ /* 0x040fe200078a10ff */
[----:B------:R1:W-:Y:S03]  /*10760*/  @P2 STG.E desc[UR16][R8.64], R25 ;  /* 0x0000001908002986 */ /* 0x0003e6000c101910 */
[----:B------:R-:W-:Y:S01]  /*10770*/  LEA.HI.X.SX32 R11, R19, R64, 0x2, P5 ;  /* 0x00000040130b7211 */ /* 0x000fe200028f16ff */
[----:B------:R-:W-:Y:S01]  /*10780*/  @P0 STG.E desc[UR16][R6.64], R26 ;  /* 0x0000001a06000986 */ /* 0x000fe2000c101910 */
[C---:B--2---:R-:W-:Y:S01]  /*10790*/  ISETP.LT.AND P0, PT, R18.reuse, R157, !P3 ;  /* 0x0000009d1200720c */ /* 0x044fe20005f01270 */
[-C--:B------:R-:W-:Y:S02]  /*107a0*/  IMAD R15, R18, R3.reuse, RZ ;  /* 0x00000003120f7224 */ /* 0x080fe400078e02ff */
[----:B------:R2:W-:Y:S01]  /*107b0*/  @P4 STG.E desc[UR16][R10.64], R27 ;  /* 0x0000001b0a004986 */ /* 0x0005e2000c101910 */
[C---:B------:R-:W-:Y:S01]  /*107c0*/  IMAD R17, R16.reuse, R3, RZ ;  /* 0x0000000310117224 */ /* 0x040fe200078e02ff */
[----:B------:R-:W-:-:S02]  /*107d0*/  ISETP.LT.AND P4, PT, R16, R157, !P3 ;  /* 0x0000009d1000720c */ /* 0x000fc40005f81270 */
[----:B------:R-:W4:Y:S04]  /*107e0*/  LDL.LU R18, [R1+0xb8] ;  /* 0x0000b80001127983 */ /* 0x000f280000300800 */
[----:B------:R-:W4:Y:S04]  /*107f0*/  LDL.LU R20, [R1+0x2c4] ;  /* 0x0002c40001147983 */ /* 0x000f280000300800 */
[----:B------:R-:W4:Y:S01]  /*10800*/  LDL.LU R16, [R1+0xb4] ;  /* 0x0000b40001107983 */ /* 0x000f220000300800 */
[C---:B------:R-:W-:Y:S01]  /*10810*/  IMAD R13, R89.reuse, R3, RZ ;  /* 0x00000003590d7224 */ /* 0x040fe200078e02ff */
[----:B------:R-:W-:-:S02]  /*10820*/  ISETP.LT.AND P2, PT, R89, R157, !P3 ;  /* 0x0000009d5900720c */ /* 0x000fc40005f41270 */
[-C--:B------:R-:W-:Y:S02]  /*10830*/  LEA R12, P5, R15, R2.reuse, 0x2 ;  /* 0x000000020f0c7211 */ /* 0x080fe400078a10ff */
[----:B-1----:R-:W-:-:S04]  /*10840*/  LEA R4, P6, R13, R2, 0x2 ;  /* 0x000000020d047211 */ /* 0x002fc800078c10ff */
[----:B------:R-:W-:Y:S02]  /*10850*/  LEA.HI.X.SX32 R5, R13, R64, 0x2, P6 ;  /* 0x000000400d057211 */ /* 0x000fe400030f16ff */
[----:B------:R-:W-:Y:S02]  /*10860*/  LEA R8, P6, R17, R2, 0x2 ;  /* 0x0000000211087211 */ /* 0x000fe400078c10ff */
[-C--:B------:R-:W-:Y:S01]  /*10870*/  LEA.HI.X.SX32 R13, R15, R64.reuse, 0x2, P5 ;  /* 0x000000400f0d7211 */ /* 0x080fe200028f16ff */
[----:B------:R1:W-:Y:S01]  /*10880*/  @P2 STG.E desc[UR16][R4.64], R28 ;  /* 0x0000001c04002986 */ /* 0x0003e2000c101910 */
[----:B------:R-:W-:-:S03]  /*10890*/  LEA.HI.X.SX32 R9, R17, R64, 0x2, P6 ;  /* 0x0000004011097211 */ /* 0x000fc600030f16ff */
[----:B------:R1:W-:Y:S04]  /*108a0*/  @P0 STG.E desc[UR16][R12.64], R29 ;  /* 0x0000001d0c000986 */ /* 0x0003e8000c101910 */
[----:B------:R1:W-:Y:S01]  /*108b0*/  @P4 STG.E desc[UR16][R8.64], R30 ;  /* 0x0000001e08004986 */ /* 0x0003e2000c101910 */
[C---:B---3--:R-:W-:Y:S01]  /*108c0*/  IMAD R19, R88.reuse, R3, RZ ;  /* 0x0000000358137224 */ /* 0x048fe200078e02ff */
[----:B------:R-:W-:Y:S01]  /*108d0*/  ISETP.LT.AND P2, PT, R88, R157, !P3 ;  /* 0x0000009d5800720c */ /* 0x000fe20005f41270 */
[----:B--2---:R-:W-:-:S03]  /*108e0*/  IMAD R11, R14, R3, RZ ;  /* 0x000000030e0b7224 */ /* 0x004fc600078e02ff */
[C---:B------:R-:W-:Y:S02]  /*108f0*/  LEA R6, P5, R19.reuse, R2, 0x2 ;  /* 0x0000000213067211 */ /* 0x040fe400078a10ff */
[----:B------:R-:W-:Y:S01]  /*10900*/  ISETP.LT.AND P0, PT, R14, R157, !P3 ;  /* 0x0000009d0e00720c */ /* 0x000fe20005f01270 */
[C---:B----4-:R-:W-:Y:S01]  /*10910*/  IMAD R15, R22.reuse, R3, RZ ;  /* 0x00000003160f7224 */ /* 0x050fe200078e02ff */
[----:B------:R-:W-:Y:S01]  /*10920*/  LEA.HI.X.SX32 R7, R19, R64, 0x2, P5 ;  /* 0x0000004013077211 */ /* 0x000fe200028f16ff */
[----:B------:R-:W2:Y:S01]  /*10930*/  LDL.LU R14, [R1+0x2c0] ;  /* 0x0002c000010e7983 */ /* 0x000ea20000300800 */
[----:B-1----:R-:W-:Y:S02]  /*10940*/  LEA R4, P4, R11, R2, 0x2 ;  /* 0x000000020b047211 */ /* 0x002fe400078810ff */
[----:B------:R-:W-:Y:S01]  /*10950*/  ISETP.LT.AND P5, PT, R22, R157, !P3 ;  /* 0x0000009d1600720c */ /* 0x000fe20005fa1270 */
[----:B------:R-:W-:Y:S01]  /*10960*/  IMAD R13, R21, R3, RZ ;  /* 0x00000003150d7224 */ /* 0x000fe200078e02ff */
[----:B------:R-:W-:-:S02]  /*10970*/  LEA.HI.X.SX32 R5, R11, R64, 0x2, P4 ;  /* 0x000000400b057211 */ /* 0x000fc400020f16ff */
[C---:B------:R-:W-:Y:S01]  /*10980*/  LEA R10, P6, R15.reuse, R2, 0x2 ;  /* 0x000000020f0a7211 */ /* 0x040fe200078c10ff */
[----:B------:R1:W-:Y:S03]  /*10990*/  @P2 STG.E desc[UR16][R6.64], R31 ;  /* 0x0000001f06002986 */ /* 0x0003e6000c101910 */
[----:B------:R-:W-:Y:S01]  /*109a0*/  LEA.HI.X.SX32 R11, R15, R64, 0x2, P6 ;  /* 0x000000400f0b7211 */ /* 0x000fe200030f16ff */
[----:B------:R3:W-:Y:S01]  /*109b0*/  @P0 STG.E desc[UR16][R4.64], R32 ;  /* 0x0000002004000986 */ /* 0x0007e2000c101910 */
[----:B------:R-:W-:-:S03]  /*109c0*/  LEA R8, P0, R13, R2, 0x2 ;  /* 0x000000020d087211 */ /* 0x000fc600078010ff */
[----:B------:R-:W4:Y:S01]  /*109d0*/  LDL.LU R12, [R1+0x2b8] ;  /* 0x0002b800010c7983 */ /* 0x000f220000300800 */
[----:B------:R-:W-:-:S03]  /*109e0*/  LEA.HI.X.SX32 R9, R13, R64, 0x2, P0 ;  /* 0x000000400d097211 */ /* 0x000fc600000f16ff */
[----:B------:R-:W4:Y:S04]  /*109f0*/  LDL.LU R19, [R1+0x2b4] ;  /* 0x0002b40001137983 */ /* 0x000f280000300800 */
[----:B------:R3:W-:Y:S01]  /*10a00*/  @P5 STG.E desc[UR16][R10.64], R33 ;  /* 0x000000210a005986 */ /* 0x0007e2000c101910 */
[C---:B------:R-:W-:Y:S01]  /*10a10*/  ISETP.LT.AND P4, PT, R18.reuse, R157, !P3 ;  /* 0x0000009d1200720c */ /* 0x040fe20005f81270 */
[-C--:B------:R-:W-:Y:S02]  /*10a20*/  IMAD R15, R18, R3.reuse, RZ ;  /* 0x00000003120f7224 */ /* 0x080fe400078e02ff */
[----:B------:R-:W4:Y:S04]  /*10a30*/  LDL.LU R18, [R1+0x2b0] ;  /* 0x0002b00001127983 */ /* 0x000f280000300800 */
[----:B------:R-:W4:Y:S01]  /*10a40*/  LDL.LU R17, [R1+0x2ac] ;  /* 0x0002ac0001117983 */ /* 0x000f220000300800 */
[C---:B------:R-:W-:Y:S01]  /*10a50*/  IMAD R13, R16.reuse, R3, RZ ;  /* 0x00000003100d7224 */ /* 0x040fe200078e02ff */
[----:B------:R-:W-:-:S02]  /*10a60*/  ISETP.LT.AND P5, PT, R16, R157, !P3 ;  /* 0x0000009d1000720c */ /* 0x000fc40005fa1270 */
[----:B------:R-:W4:Y:S01]  /*10a70*/  LDL.LU R16, [R1+0x2a8] ;  /* 0x0002a80001107983 */ /* 0x000f220000300800 */
[----:B------:R-:W-:Y:S02]  /*10a80*/  ISETP.LT.AND P2, PT, R21, R157, !P3 ;  /* 0x0000009d1500720c */ /* 0x000fe40005f41270 */
[----:B-1----:R-:W-:-:S04]  /*10a90*/  LEA R6, P6, R15, R2, 0x2 ;  /* 0x000000020f067211 */ /* 0x002fc800078c10ff */
[----:B------:R-:W-:Y:S01]  /*10aa0*/  LEA.HI.X.SX32 R7, R15, R64, 0x2, P6 ;  /* 0x000000400f077211 */ /* 0x000fe200030f16ff */
[----:B------:R-:W-:-:S06]  /*10ab0*/  IMAD R15, R3, 0x2, R13 ;  /* 0x00000002030f7824 */ /* 0x000fcc00078e020d */
[----:B------:R1:W-:Y:S01]  /*10ac0*/  @P2 STG.E desc[UR16][R8.64], R34 ;  /* 0x0000002208002986 */ /* 0x0003e2000c101910 */
[-C--:B---3--:R-:W-:Y:S02]  /*10ad0*/  LEA R4, P2, R13, R2.reuse, 0x2 ;  /* 0x000000020d047211 */ /* 0x088fe400078410ff */
[----:B------:R-:W-:Y:S02]  /*10ae0*/  LEA R10, P6, R15, R2, 0x2 ;  /* 0x000000020f0a7211 */ /* 0x000fe400078c10ff */
[-C--:B------:R-:W-:Y:S01]  /*10af0*/  LEA.HI.X.SX32 R5, R13, R64.reuse, 0x2, P2 ;  /* 0x000000400d057211 */ /* 0x080fe200010f16ff */
[----:B------:R-:W-:Y:S01]  /*10b00*/  IMAD R13, R3, 0x2, R15 ;  /* 0x00000002030d7824 */ /* 0x000fe200078e020f */
[----:B------:R-:W-:Y:S01]  /*10b10*/  ISETP.LT.AND P0, PT, R20, R157, !P3 ;  /* 0x0000009d1400720c */ /* 0x000fe20005f01270 */
[----:B------:R3:W-:Y:S01]  /*10b20*/  @P4 STG.E desc[UR16][R6.64], R35 ;  /* 0x0000002306004986 */ /* 0x0007e2000c101910 */
[----:B------:R-:W-:Y:S01]  /*10b30*/  LEA.HI.X.SX32 R11, R15, R64, 0x2, P6 ;  /* 0x000000400f0b7211 */ /* 0x000fe200030f16ff */
[----:B------:R-:W-:-:S02]  /*10b40*/  IMAD R15, R3, 0x2, R13 ;  /* 0x00000002030f7824 */ /* 0x000fc400078e020d */
[----:B------:R3:W-:Y:S01]  /*10b50*/  @P5 STG.E desc[UR16][R4.64], R36 ;  /* 0x0000002404005986 */ /* 0x0007e2000c101910 */
[----:B-1----:R-:W-:-:S04]  /*10b60*/  LEA R8, P5, R13, R2, 0x2 ;  /* 0x000000020d087211 */ /* 0x002fc800078a10ff */
[----:B------:R-:W-:Y:S01]  /*10b70*/  LEA.HI.X.SX32 R9, R13, R64, 0x2, P5 ;  /* 0x000000400d097211 */ /* 0x000fe200028f16ff */
[----:B------:R-:W-:Y:S01]  /*10b80*/  IMAD R13, R3, 0x2, R15 ;  /* 0x00000002030d7824 */ /* 0x000fe200078e020f */
[C---:B---3--:R-:W-:Y:S01]  /*10b90*/  LEA R6, P6, R15.reuse, R2, 0x2 ;  /* 0x000000020f067211 */ /* 0x048fe200078c10ff */
[----:B------:R1:W-:Y:S03]  /*10ba0*/  @P1 STG.E desc[UR16][R10.64], R37 ;  /* 0x000000250a001986 */ /* 0x0003e6000c101910 */
[----:B------:R-:W-:Y:S01]  /*10bb0*/  LEA.HI.X.SX32 R7, R15, R64, 0x2, P6 ;  /* 0x000000400f077211 */ /* 0x000fe200030f16ff */
[----:B------:R3:W-:Y:S01]  /*10bc0*/  @P0 STG.E desc[UR16][R8.64], R38 ;  /* 0x0000002608000986 */ /* 0x0007e2000c101910 */
[----:B------:R-:W-:-:S04]  /*10bd0*/  LEA R4, P0, R13, R2, 0x2 ;  /* 0x000000020d047211 */ /* 0x000fc800078010ff */
[----:B------:R-:W-:Y:S02]  /*10be0*/  LEA.HI.X.SX32 R5, R13, R64, 0x2, P0 ;  /* 0x000000400d057211 */ /* 0x000fe400000f16ff */
[-C--:B--2---:R-:W-:Y:S02]  /*10bf0*/  ISETP.LT.AND P4, PT, R14, R157.reuse, !P3 ;  /* 0x0000009d0e00720c */ /* 0x084fe40005f81270 */
[----:B------:R-:W2:Y:S11]  /*10c00*/  LDL.LU R14, [R1+0x2a4] ;  /* 0x0002a400010e7983 */ /* 0x000eb60000300800 */
[----:B------:R3:W-:Y:S01]  /*10c10*/  @P4 STG.E desc[UR16][R6.64], R39 ;  /* 0x0000002706004986 */ /* 0x0007e2000c101910 */
[----:B----4-:R-:W-:-:S03]  /*10c20*/  ISETP.LT.AND P2, PT, R12, R157, !P3 ;  /* 0x0000009d0c00720c */ /* 0x010fc60005f41270 */
[----:B------:R-:W4:Y:S01]  /*10c30*/  LDL.LU R12, [R1+0x2a0] ;  /* 0x0002a000010c7983 */ /* 0x000f220000300800 */
[----:B------:R-:W-:-:S03]  /*10c40*/  ISETP.LT.AND P5, PT, R19, R157, !P3 ;  /* 0x0000009d1300720c */ /* 0x000fc60005fa1270 */
[----:B------:R-:W4:Y:S01]  /*10c50*/  LDL.LU R19, [R1+0x29c] ;  /* 0x00029c0001137983 */ /* 0x000f220000300800 */
[----:B------:R-:W-:-:S03]  /*10c60*/  ISETP.LT.AND P1, PT, R18, R157, !P3 ;  /* 0x0000009d1200720c */ /* 0x000fc60005f21270 */
[----:B------:R-:W4:Y:S01]  /*10c70*/  LDL.LU R18, [R1+0x298] ;  /* 0x0002980001127983 */ /* 0x000f220000300800 */
[----:B------:R-:W-:-:S03]  /*10c80*/  ISETP.LT.AND P4, PT, R17, R157, !P3 ;  /* 0x0000009d1100720c */ /* 0x000fc60005f81270 */
[----:B------:R-:W4:Y:S01]  /*10c90*/  LDL.LU R17, [R1+0x294] ;  /* 0x0002940001117983 */ /* 0x000f220000300800 */
[----:B------:R-:W-:-:S03]  /*10ca0*/  ISETP.LT.AND P0, PT, R16, R157, !P3 ;  /* 0x0000009d1000720c */ /* 0x000fc60005f01270 */
[----:B------:R-:W4:Y:S01]  /*10cb0*/  LDL.LU R16, [R1+0x290] ;  /* 0x0002900001107983 */ /* 0x000f220000300800 */
[----:B------:R-:W-:-:S04]  /*10cc0*/  IMAD R15, R3, 0x2, R13 ;  /* 0x00000002030f7824 */ /* 0x000fc800078e020d */
[----:B------:R-:W-:Y:S01]  /*10cd0*/  IMAD R13, R3, 0x2, R15 ;  /* 0x00000002030d7824 */ /* 0x000fe200078e020f */
[C---:B-1----:R-:W-:Y:S01]  /*10ce0*/  LEA R10, P6, R15.reuse, R2, 0x2 ;  /* 0x000000020f0a7211 */ /* 0x042fe200078c10ff */
[----:B------:R1:W-:Y:S03]  /*10cf0*/  @P2 STG.E desc[UR16][R4.64], R40 ;  /* 0x0000002804002986 */ /* 0x0003e6000c101910 */
[----:B------:R-:W-:Y:S01]  /*10d00*/  LEA.HI.X.SX32 R11, R15, R64, 0x2, P6 ;  /* 0x000000400f0b7211 */ /* 0x000fe200030f16ff */
[----:B------:R-:W-:Y:S01]  /*10d10*/  IMAD R15, R3, 0x2, R13 ;  /* 0x00000002030f7824 */ /* 0x000fe200078e020d */
[----:B---3--:R-:W-:-:S04]  /*10d20*/  LEA R8, P2, R13, R2, 0x2 ;  /* 0x000000020d087211 */ /* 0x008fc800078410ff */
[----:B------:R-:W-:Y:S02]  /*10d30*/  LEA R6, P6, R15, R2, 0x2 ;  /* 0x000000020f067211 */ /* 0x000fe400078c10ff */
[-C--:B------:R-:W-:Y:S01]  /*10d40*/  LEA.HI.X.SX32 R9, R13, R64.reuse, 0x2, P2 ;  /* 0x000000400d097211 */ /* 0x080fe200010f16ff */
[----:B------:R-:W-:Y:S01]  /*10d50*/  IMAD R13, R3, 0x2, R15 ;  /* 0x00000002030d7824 */ /* 0x000fe200078e020f */
[----:B------:R3:W-:Y:S01]  /*10d60*/  @P5 STG.E desc[UR16][R10.64], R41 ;  /* 0x000000290a005986 */ /* 0x0007e2000c101910 */
[----:B------:R-:W-:Y:S02]  /*10d70*/  LEA.HI.X.SX32 R7, R15, R64, 0x2, P6 ;  /* 0x000000400f077211 */ /* 0x000fe400030f16ff */
[----:B------:R-:W-:Y:S01]  /*10d80*/  IMAD R15, R3, 0x2, R13 ;  /* 0x00000002030f7824 */ /* 0x000fe200078e020d */
        /* <DEDUP_REMOVED lines=50> */
[----:B------:R-:W4:Y:S04]  /*110b0*/  LDL.LU R12, [R1+0x22c] ;  /* 0x00022c00010c7983 */ /* 0x000f280000300800 */
[----:B------:R-:W4:Y:S01]  /*110c0*/  LDL.LU R20, [R1+0x228] ;  /* 0x0002280001147983 */ /* 0x000f220000300800 */
[----:B------:R-:W-:-:S03]  /*110d0*/  ISETP.LT.AND P1, PT, R18, R157, !P3 ;  /* 0x0000009d1200720c */ /* 0x000fc60005f21270 */
[----:B------:R-:W4:Y:S01]  /*110e0*/  LDL.LU R18, [R1+0x224] ;  /* 0x0002240001127983 */ /* 0x000f220000300800 */
[----:B------:R-:W-:-:S03]  /*110f0*/  ISETP.LT.AND P4, PT, R17, R157, !P3 ;  /* 0x0000009d1100720c */ /* 0x000fc60005f81270 */
[----:B------:R-:W4:Y:S01]  /*11100*/  LDL.LU R17, [R1+0x220] ;  /* 0x0002200001117983 */ /* 0x000f220000300800 */
[----:B------:R-:W-:-:S03]  /*11110*/  ISETP.LT.AND P0, PT, R16, R157, !P3 ;  /* 0x0000009d1000720c */ /* 0x000fc60005f01270 */
[----:B------:R-:W4:Y:S01]  /*11120*/  LDL.LU R16, [R1+0x21c] ;  /* 0x00021c0001107983 */ /* 0x000f220000300800 */
[----:B------:R-:W-:Y:S01]  /*11130*/  IMAD R15, R3, 0x2, R13 ;  /* 0x00000002030f7824 */ /* 0x000fe200078e020d */
[----:B------:R-:W-:Y:S02]  /*11140*/  ISETP.LT.AND P5, PT, R19, R157, !P3 ;  /* 0x0000009d1300720c */ /* 0x000fe40005fa1270 */
[----:B------:R3:W-:Y:S01]  /*11150*/  @P2 STG.E desc[UR16][R4.64], R52 ;  /* 0x0000003404002986 */ /* 0x0007e2000c101910 */
[----:B------:R-:W-:Y:S01]  /*11160*/  IMAD R13, R3, 0x2, R15 ;  /* 0x00000002030d7824 */ /* 0x000fe200078e020f */
[C---:B-1----:R-:W-:Y:S02]  /*11170*/  LEA R10, P6, R15.reuse, R2, 0x2 ;  /* 0x000000020f0a7211 */ /* 0x042fe400078c10ff */
[----:B------:R-:W4:Y:S02]  /*11180*/  LDL.LU R19, [R1+0x218] ;  /* 0x0002180001137983 */ /* 0x000f240000300800 */
[----:B------:R-:W-:Y:S01]  /*11190*/  LEA.HI.X.SX32 R11, R15, R64, 0x2, P6 ;  /* 0x000000400f0b7211 */ /* 0x000fe200030f16ff */
[----:B------:R-:W-:Y:S01]  /*111a0*/  IMAD R15, R3, 0x2, R13 ;  /* 0x00000002030f7824 */ /* 0x000fe200078e020d */
[----:B---3--:R-:W-:-:S04]  /*111b0*/  LEA R8, P2, R13, R2, 0x2 ;  /* 0x000000020d087211 */ /* 0x008fc800078410ff */
[----:B------:R-:W-:Y:S02]  /*111c0*/  LEA R6, P6, R15, R2, 0x2 ;  /* 0x000000020f067211 */ /* 0x000fe400078c10ff */
[-C--:B------:R-:W-:Y:S01]  /*111d0*/  LEA.HI.X.SX32 R9, R13, R64.reuse, 0x2, P2 ;  /* 0x000000400d097211 */ /* 0x080fe200010f16ff */
[----:B------:R-:W-:Y:S01]  /*111e0*/  IMAD R13, R3, 0x2, R15 ;  /* 0x00000002030d7824 */ /* 0x000fe200078e020f */
[----:B------:R-:W-:Y:S01]  /*111f0*/  LEA.HI.X.SX32 R7, R15, R64, 0x2, P6 ;  /* 0x000000400f077211 */ /* 0x000fe200030f16ff */
[----:B------:R1:W-:Y:S02]  /*11200*/  @P5 STG.E desc[UR16][R10.64], R53 ;  /* 0x000000350a005986 */ /* 0x0003e4000c101910 */
[----:B------:R-:W-:Y:S02]  /*11210*/  IMAD R15, R3, 0x2, R13 ;  /* 0x00000002030f7824 */ /* 0x000fe400078e020d */
[----:B------:R3:W-:Y:S01]  /*11220*/  @P1 STG.E desc[UR16][R8.64], R54 ;  /* 0x0000003608001986 */ /* 0x0007e2000c101910 */
[----:B------:R-:W-:-:S04]  /*11230*/  LEA R4, P1, R13, R2, 0x2 ;  /* 0x000000020d047211 */ /* 0x000fc800078210ff */
[----:B------:R-:W-:Y:S02]  /*11240*/  LEA.HI.X.SX32 R5, R13, R64, 0x2, P1 ;  /* 0x000000400d057211 */ /* 0x000fe400008f16ff */
[C---:B-1----:R-:W-:Y:S01]  /*11250*/  LEA R10, P6, R15.reuse, R2, 0x2 ;  /* 0x000000020f0a7211 */ /* 0x042fe200078c10ff */
[----:B------:R1:W-:Y:S03]  /*11260*/  @P4 STG.E desc[UR16][R6.64], R55 ;  /* 0x0000003706004986 */ /* 0x0003e6000c101910 */
[----:B------:R-:W-:Y:S01]  /*11270*/  LEA.HI.X.SX32 R11, R15, R64, 0x2, P6 ;  /* 0x000000400f0b7211 */ /* 0x000fe200030f16ff */
[----:B------:R1:W-:Y:S01]  /*11280*/  @P0 STG.E desc[UR16][R4.64], R56 ;  /* 0x0000003804000986 */ /* 0x0003e2000c101910 */
[----:B--2---:R-:W-:-:S03]  /*11290*/  ISETP.LT.AND P5, PT, R14, R157, !P3 ;  /* 0x0000009d0e00720c */ /* 0x004fc60005fa1270 */
[----:B------:R-:W2:Y:S10]  /*112a0*/  LDL.LU R14, [R1+0x214] ;  /* 0x00021400010e7983 */ /* 0x000eb40000300800 */
[----:B------:R1:W-:Y:S01]  /*112b0*/  @P5 STG.E desc[UR16][R10.64], R57 ;  /* 0x000000390a005986 */ /* 0x0003e2000c101910 */
[----:B----4-:R-:W-:-:S03]  /*112c0*/  ISETP.LT.AND P2, PT, R12, R157, !P3 ;  /* 0x0000009d0c00720c */ /* 0x010fc60005f41270 */
[----:B------:R-:W4:Y:S01]  /*112d0*/  LDL.LU R12, [R1+0x210] ;  /* 0x00021000010c7983 */ /* 0x000f220000300800 */
[----:B------:R-:W-:-:S03]  /*112e0*/  ISETP.LT.AND P1, PT, R18, R157, !P3 ;  /* 0x0000009d1200720c */ /* 0x000fc60005f21270 */
[----:B------:R-:W4:Y:S01]  /*112f0*/  LDL.LU R18, [R1+0x20c] ;  /* 0x00020c0001127983 */ /* 0x000f220000300800 */
[----:B------:R-:W-:-:S03]  /*11300*/  ISETP.LT.AND P5, PT, R16, R157, !P3 ;  /* 0x0000009d1000720c */ /* 0x000fc60005fa1270 */
[----:B------:R-:W4:Y:S01]  /*11310*/  LDL.LU R16, [R1+0x208] ;  /* 0x0002080001107983 */ /* 0x000f220000300800 */
[----:B------:R-:W-:-:S04]  /*11320*/  IMAD R13, R3, 0x2, R15 ;  /* 0x00000002030d7824 */ /* 0x000fc800078e020f */
[----:B------:R-:W-:Y:S01]  /*11330*/  IMAD R15, R3, 0x2, R13 ;  /* 0x00000002030f7824 */ /* 0x000fe200078e020d */
[-C--:B---3--:R-:W-:Y:S02]  /*11340*/  LEA R8, P0, R13, R2.reuse, 0x2 ;  /* 0x000000020d087211 */ /* 0x088fe400078010ff */
[----:B------:R-:W-:Y:S02]  /*11350*/  ISETP.LT.AND P4, PT, R20, R157, !P3 ;  /* 0x0000009d1400720c */ /* 0x000fe40005f81270 */
[----:B-1----:R-:W-:Y:S01]  /*11360*/  LEA R6, P6, R15, R2, 0x2 ;  /* 0x000000020f067211 */ /* 0x002fe200078c10ff */
[----:B------:R-:W1:Y:S01]  /*11370*/  LDS.128 R20, [R0+UR7] ;  /* 0x0000000700147984 */ /* 0x000e620008000c00 */
[-C--:B------:R-:W-:Y:S01]  /*11380*/  LEA.HI.X.SX32 R9, R13, R64.reuse, 0x2, P0 ;  /* 0x000000400d097211 */ /* 0x080fe200000f16ff */
[----:B------:R-:W-:Y:S01]  /*11390*/  IMAD R13, R3, 0x2, R15 ;  /* 0x00000002030d7824 */ /* 0x000fe200078e020f */
[----:B------:R-:W-:-:S03]  /*113a0*/  LEA.HI.X.SX32 R7, R15, R64, 0x2, P6 ;  /* 0x000000400f077211 */ /* 0x000fc600030f16ff */
[----:B------:R-:W-:Y:S01]  /*113b0*/  IMAD R15, R3, 0x2, R13 ;  /* 0x00000002030f7824 */ /* 0x000fe200078e020d */
[-C--:B------:R-:W-:Y:S01]  /*113c0*/  ISETP.LT.AND P0, PT, R17, R157.reuse, !P3 ;  /* 0x0000009d1100720c */ /* 0x080fe20005f01270 */
[----:B------:R3:W-:Y:S01]  /*113d0*/  @P2 STG.E desc[UR16][R8.64], R58 ;  /* 0x0000003a08002986 */ /* 0x0007e2000c101910 */
[-C--:B------:R-:W-:Y:S01]  /*113e0*/  LEA R4, P2, R13, R2.reuse, 0x2 ;  /* 0x000000020d047211 */ /* 0x080fe200078410ff */
[----:B------:R-:W-:Y:S01]  /*113f0*/  IMAD R17, R3, 0x2, R15 ;  /* 0x0000000203117824 */ /* 0x000fe200078e020f */
[----:B------:R-:W-:Y:S02]  /*11400*/  LEA R10, P6, R15, R2, 0x2 ;  /* 0x000000020f0a7211 */ /* 0x000fe400078c10ff */
[-C--:B------:R-:W-:Y:S01]  /*11410*/  LEA.HI.X.SX32 R5, R13, R64.reuse, 0x2, P2 ;  /* 0x000000400d057211 */ /* 0x080fe200010f16ff */
[----:B------:R-:W-:Y:S01]  /*11420*/  IMAD R13, R3, 0x2, R17 ;  /* 0x00000002030d7824 */ /* 0x000fe200078e0211 */
[----:B------:R-:W-:Y:S01]  /*11430*/  LEA.HI.X.SX32 R11, R15, R64, 0x2, P6 ;  /* 0x000000400f0b7211 */ /* 0x000fe200030f16ff */
[----:B------:R3:W-:Y:S02]  /*11440*/  @P4 STG.E desc[UR16][R6.64], R59 ;  /* 0x0000003b06004986 */ /* 0x0007e4000c101910 */
[----:B------:R-:W-:Y:S01]  /*11450*/  IMAD R15, R3, 0x2, R13 ;  /* 0x00000002030f7824 */ /* 0x000fe200078e020d */
[----:B------:R-:W-:Y:S01]  /*11460*/  ISETP.LT.AND P4, PT, R19, R157, !P3 ;  /* 0x0000009d1300720c */ /* 0x000fe20005f81270 */
[----:B------:R3:W-:Y:S02]  /*11470*/  @P1 STG.E desc[UR16][R4.64], R60 ;  /* 0x0000003c04001986 */ /* 0x0007e4000c101910 */
[----:B------:R-:W-:-:S02]  /*11480*/  IMAD R19, R3, 0x2, R15 ;  /* 0x0000000203137824 */ /* 0x000fc400078e020f */
[----:B------:R1:W-:Y:S01]  /*11490*/  @P0 STG.E desc[UR16][R10.64], R61 ;  /* 0x0000003d0a000986 */ /* 0x0003e2000c101910 */
[-C--:B---3--:R-:W-:Y:S02]  /*114a0*/  LEA R8, P0, R13, R2.reuse, 0x2 ;  /* 0x000000020d087211 */ /* 0x088fe400078010ff */
[----:B------:R-:W-:Y:S02]  /*114b0*/  LEA R6, P6, R17, R2, 0x2 ;  /* 0x0000000211067211 */ /* 0x000fe400078c10ff */
[----:B------:R-:W-:Y:S02]  /*114c0*/  LEA.HI.X.SX32 R9, R13, R64, 0x2, P0 ;  /* 0x000000400d097211 */ /* 0x000fe400000f16ff */
[----:B------:R-:W-:Y:S02]  /*114d0*/  LEA R4, P0, R19, R2, 0x2 ;  /* 0x0000000213047211 */ /* 0x000fe400078010ff */
[-C--:B------:R-:W-:Y:S01]  /*114e0*/  LEA.HI.X.SX32 R7, R17, R64.reuse, 0x2, P6 ;  /* 0x0000004011077211 */ /* 0x080fe200030f16ff */
[----:B------:R-:W-:Y:S01]  /*114f0*/  IMAD R17, R3, 0x2, R19 ;  /* 0x0000000203117824 */ /* 0x000fe200078e0213 */
[----:B------:R-:W-:-:S03]  /*11500*/  LEA.HI.X.SX32 R5, R19, R64, 0x2, P0 ;  /* 0x0000004013057211 */ /* 0x000fc600000f16ff */
[----:B------:R-:W-:Y:S01]  /*11510*/  IMAD R3, R3, 0x2, R17 ;  /* 0x0000000203037824 */ /* 0x000fe200078e0211 */
[----:B------:R3:W-:Y:S04]  /*11520*/  @P5 STG.E desc[UR16][R6.64], R62 ;  /* 0x0000003e06005986 */ /* 0x0007e8000c101910 */
[----:B------:R3:W-:Y:S01]  /*11530*/  @P4 STG.E desc[UR16][R8.64], R63 ;  /* 0x0000003f08004986 */ /* 0x0007e2000c101910 */
[-C--:B--2---:R-:W-:Y:S02]  /*11540*/  ISETP.LT.AND P2, PT, R14, R157.reuse, !P3 ;  /* 0x0000009d0e00720c */ /* 0x084fe40005f41270 */
[----:B----4-:R-:W-:Y:S02]  /*11550*/  ISETP.LT.AND P1, PT, R12, R157, !P3 ;  /* 0x0000009d0c00720c */ /* 0x010fe40005f21270 */
[----:B------:R-:W-:-:S04]  /*11560*/  LEA R12, P6, R15, R2, 0x2 ;  /* 0x000000020f0c7211 */ /* 0x000fc800078c10ff */
[----:B------:R-:W-:Y:S02]  /*11570*/  LEA.HI.X.SX32 R13, R15, R64, 0x2, P6 ;  /* 0x000000400f0d7211 */ /* 0x000fe400030f16ff */
[----:B------:R-:W-:-:S04]  /*11580*/  LEA R14, P6, R17, R2, 0x2 ;  /* 0x00000002110e7211 */ /* 0x000fc800078c10ff */
[----:B------:R-:W-:Y:S02]  /*11590*/  LEA.HI.X.SX32 R15, R17, R64, 0x2, P6 ;  /* 0x00000040110f7211 */ /* 0x000fe400030f16ff */
[-C--:B------:R-:W-:Y:S02]  /*115a0*/  ISETP.LT.AND P0, PT, R18, R157.reuse, !P3 ;  /* 0x0000009d1200720c */ /* 0x080fe40005f01270 */
[----:B------:R-:W-:Y:S01]  /*115b0*/  ISETP.LT.AND P3, PT, R16, R157, !P3 ;  /* 0x0000009d1000720c */ /* 0x000fe20005f61270 */
[----:B-1----:R3:W-:Y:S01]  /*115c0*/  @P2 STG.E desc[UR16][R12.64], R20 ;  /* 0x000000140c002986 */ /* 0x0027e2000c101910 */
[----:B------:R-:W-:-:S03]  /*115d0*/  LEA R2, P6, R3, R2, 0x2 ;  /* 0x0000000203027211 */ /* 0x000fc600078c10ff */
[----:B------:R3:W-:Y:S01]  /*115e0*/  @P1 STG.E desc[UR16][R4.64], R21 ;  /* 0x0000001504001986 */ /* 0x0007e2000c101910 */
[----:B------:R-:W-:-:S05]  /*115f0*/  LEA.HI.X.SX32 R3, R3, R64, 0x2, P6 ;  /* 0x0000004003037211 */ /* 0x000fca00030f16ff */
[----:B------:R3:W-:Y:S02]  /*11600*/  @P0 STG.E desc[UR16][R14.64], R22 ;  /* 0x000000160e000986 */ /* 0x0007e4000c101910 */
[----:B------:R-:W-:Y:S05]  /*11610*/  @!P3 EXIT ;  /* 0x000000000000b94d */ /* 0x000fea0003800000 */
[----:B------:R-:W-:Y:S01]  /*11620*/  STG.E desc[UR16][R2.64], R23 ;  /* 0x0000001702007986 */ /* 0x000fe2000c101910 */
[----:B------:R-:W-:Y:S05]  /*11630*/  EXIT ;  /* 0x000000000000794d */ /* 0x000fea0003800000 */
.L_x_2:
[----:B------:R-:W-:-:S00]  /*11640*/  BRA `(.L_x_2) ;  /* 0xfffffffc00fc7947 */ /* 0x000fc0000383ffff */
[----:B------:R-:W-:-:S00]  /*11650*/  NOP ;  /* 0x0000000000007918 */ /* 0x000fc00000000000 */
        /* <DEDUP_REMOVED lines=10> */
.L_x_3:


//--------------------- .nv.shared.matmul_kernel  --------------------------
	.section	.nv.shared.matmul_kernel,"aw",@nobits
	.sectionflags	@""
	.align	16
	.zero		1024


//--------------------- .nv.shared.reserved.0     --------------------------
	.section	.nv.shared.reserved.0,"aw",@nobits
	.weak		__nv_reservedSMEM_offset_0_alias
	.size		__nv_reservedSMEM_offset_0_alias, 0, 0
	.other		__nv_reservedSMEM_offset_0_alias,@"STO_CUDA_RESERVED_SHARED STV_DEFAULT"
__nv_reservedSMEM_offset_0_alias:
	.zero		0


//--------------------- .nv.constant0.matmul_kernel --------------------------
	.section	.nv.constant0.matmul_kernel,"a",@progbits
	.sectionflags	@""
	.align	4
.nv.constant0.matmul_kernel:
	.zero		608


//--------------------- SYMBOLS --------------------------

	.type		.nv.reservedSmem.offset0,@object
	.size		.nv.reservedSmem.offset0,0x4
